//
// Generated by NVIDIA NVVM Compiler
//
// Compiler Build ID: CL-36424714
// Cuda compilation tools, release 13.0, V13.0.88
// Based on NVVM 20.0.0
//

.version 9.0
.target sm_100
.address_size 64

	// .globl	_Z15initializeArrayPiiy
.global .align 4 .b8 precalc_xorwow_matrix[102400];
.global .align 4 .b8 precalc_xorwow_offset_matrix[102400];
.global .align 4 .b8 mrg32k3aM1[2304];
.global .align 4 .b8 mrg32k3aM2[2304];
.global .align 4 .b8 mrg32k3aM1SubSeq[2016];
.global .align 4 .b8 mrg32k3aM2SubSeq[2016];
.global .align 4 .b8 mrg32k3aM1Seq[2304];
.global .align 4 .b8 mrg32k3aM2Seq[2304];
.const .align 8 .b8 __cr_lgamma_table[72];

.visible .entry _Z15initializeArrayPiiy(
	.param .u64 .ptr .align 1 _Z15initializeArrayPiiy_param_0,
	.param .u32 _Z15initializeArrayPiiy_param_1,
	.param .u64 _Z15initializeArrayPiiy_param_2
)
{
	.local .align 8 .b8 	__local_depot0[48];
	.reg .b64 	%SP;
	.reg .b64 	%SPL;
	.reg .pred 	%p<64>;
	.reg .b32 	%r<1203>;
	.reg .b64 	%rd<28>;

	mov.u64 	%SPL, __local_depot0;
	ld.param.u64 	%rd10, [_Z15initializeArrayPiiy_param_0];
	ld.param.u32 	%r541, [_Z15initializeArrayPiiy_param_1];
	ld.param.u64 	%rd11, [_Z15initializeArrayPiiy_param_2];
	mov.u32 	%r542, %ctaid.x;
	mov.u32 	%r543, %ntid.x;
	mov.u32 	%r544, %tid.x;
	mad.lo.s32 	%r1, %r542, %r543, %r544;
	setp.ge.s32 	%p1, %r1, %r541;
	@%p1 bra 	$L__BB0_117;
	add.u64 	%rd1, %SPL, 0;
	cvt.s64.s32 	%rd2, %r1;
	cvt.u32.u64 	%r545, %rd11;
	xor.b32  	%r546, %r545, -1429050551;
	mul.lo.s32 	%r547, %r546, 1099087573;
	{ .reg .b32 tmp; mov.b64 {tmp, %r548}, %rd11; }
	xor.b32  	%r549, %r548, -136515619;
	mul.lo.s32 	%r550, %r549, -1703105765;
	add.s32 	%r551, %r547, %r550;
	add.s32 	%r2, %r551, 6615241;
	add.s32 	%r939, %r547, 123456789;
	st.local.v2.u32 	[%rd1], {%r2, %r939};
	xor.b32  	%r552, %r547, 362436069;
	add.s32 	%r553, %r550, 521288629;
	st.local.v2.u32 	[%rd1+8], {%r552, %r553};
	xor.b32  	%r554, %r550, 88675123;
	add.s32 	%r935, %r547, 5783321;
	st.local.v2.u32 	[%rd1+16], {%r554, %r935};
	setp.eq.s32 	%p2, %r1, 0;
	@%p2 bra 	$L__BB0_116;
	mov.b32 	%r922, 0;
	mov.u64 	%rd27, %rd2;
$L__BB0_3:
	mov.u64 	%rd3, %rd27;
	and.b64  	%rd4, %rd3, 3;
	setp.eq.s64 	%p3, %rd4, 0;
	@%p3 bra 	$L__BB0_115;
	mul.wide.u32 	%rd13, %r922, 3200;
	mov.u64 	%rd14, precalc_xorwow_matrix;
	add.s64 	%rd5, %rd14, %rd13;
	mov.b32 	%r935, 0;
	mov.u32 	%r936, %r935;
	mov.u32 	%r937, %r935;
	mov.u32 	%r938, %r935;
	mov.u32 	%r939, %r935;
	mov.u32 	%r928, %r935;
$L__BB0_5:
	mul.wide.u32 	%rd15, %r928, 4;
	add.s64 	%rd16, %rd1, %rd15;
	ld.local.u32 	%r14, [%rd16+4];
	shl.b32 	%r15, %r928, 5;
	mov.b32 	%r934, 0;
$L__BB0_6:
	.pragma "nounroll";
	shr.u32 	%r558, %r14, %r934;
	and.b32  	%r559, %r558, 1;
	setp.eq.b32 	%p4, %r559, 1;
	not.pred 	%p5, %p4;
	add.s32 	%r560, %r15, %r934;
	mul.lo.s32 	%r561, %r560, 5;
	mul.wide.u32 	%rd17, %r561, 4;
	add.s64 	%rd6, %rd5, %rd17;
	@%p5 bra 	$L__BB0_8;
	ld.global.u32 	%r562, [%rd6];
	xor.b32  	%r939, %r939, %r562;
	ld.global.u32 	%r563, [%rd6+4];
	xor.b32  	%r938, %r938, %r563;
	ld.global.u32 	%r564, [%rd6+8];
	xor.b32  	%r937, %r937, %r564;
	ld.global.u32 	%r565, [%rd6+12];
	xor.b32  	%r936, %r936, %r565;
	ld.global.u32 	%r566, [%rd6+16];
	xor.b32  	%r935, %r935, %r566;
$L__BB0_8:
	and.b32  	%r568, %r558, 2;
	setp.eq.s32 	%p6, %r568, 0;
	@%p6 bra 	$L__BB0_10;
	ld.global.u32 	%r569, [%rd6+20];
	xor.b32  	%r939, %r939, %r569;
	ld.global.u32 	%r570, [%rd6+24];
	xor.b32  	%r938, %r938, %r570;
	ld.global.u32 	%r571, [%rd6+28];
	xor.b32  	%r937, %r937, %r571;
	ld.global.u32 	%r572, [%rd6+32];
	xor.b32  	%r936, %r936, %r572;
	ld.global.u32 	%r573, [%rd6+36];
	xor.b32  	%r935, %r935, %r573;
$L__BB0_10:
	and.b32  	%r575, %r558, 4;
	setp.eq.s32 	%p7, %r575, 0;
	@%p7 bra 	$L__BB0_12;
	ld.global.u32 	%r576, [%rd6+40];
	xor.b32  	%r939, %r939, %r576;
	ld.global.u32 	%r577, [%rd6+44];
	xor.b32  	%r938, %r938, %r577;
	ld.global.u32 	%r578, [%rd6+48];
	xor.b32  	%r937, %r937, %r578;
	ld.global.u32 	%r579, [%rd6+52];
	xor.b32  	%r936, %r936, %r579;
	ld.global.u32 	%r580, [%rd6+56];
	xor.b32  	%r935, %r935, %r580;
$L__BB0_12:
	and.b32  	%r582, %r558, 8;
	setp.eq.s32 	%p8, %r582, 0;
	@%p8 bra 	$L__BB0_14;
	ld.global.u32 	%r583, [%rd6+60];
	xor.b32  	%r939, %r939, %r583;
	ld.global.u32 	%r584, [%rd6+64];
	xor.b32  	%r938, %r938, %r584;
	ld.global.u32 	%r585, [%rd6+68];
	xor.b32  	%r937, %r937, %r585;
	ld.global.u32 	%r586, [%rd6+72];
	xor.b32  	%r936, %r936, %r586;
	ld.global.u32 	%r587, [%rd6+76];
	xor.b32  	%r935, %r935, %r587;
$L__BB0_14:
	and.b32  	%r589, %r558, 16;
	setp.eq.s32 	%p9, %r589, 0;
	@%p9 bra 	$L__BB0_16;
	ld.global.u32 	%r590, [%rd6+80];
	xor.b32  	%r939, %r939, %r590;
	ld.global.u32 	%r591, [%rd6+84];
	xor.b32  	%r938, %r938, %r591;
	ld.global.u32 	%r592, [%rd6+88];
	xor.b32  	%r937, %r937, %r592;
	ld.global.u32 	%r593, [%rd6+92];
	xor.b32  	%r936, %r936, %r593;
	ld.global.u32 	%r594, [%rd6+96];
	xor.b32  	%r935, %r935, %r594;
$L__BB0_16:
	and.b32  	%r596, %r558, 32;
	setp.eq.s32 	%p10, %r596, 0;
	@%p10 bra 	$L__BB0_18;
	ld.global.u32 	%r597, [%rd6+100];
	xor.b32  	%r939, %r939, %r597;
	ld.global.u32 	%r598, [%rd6+104];
	xor.b32  	%r938, %r938, %r598;
	ld.global.u32 	%r599, [%rd6+108];
	xor.b32  	%r937, %r937, %r599;
	ld.global.u32 	%r600, [%rd6+112];
	xor.b32  	%r936, %r936, %r600;
	ld.global.u32 	%r601, [%rd6+116];
	xor.b32  	%r935, %r935, %r601;
$L__BB0_18:
	and.b32  	%r603, %r558, 64;
	setp.eq.s32 	%p11, %r603, 0;
	@%p11 bra 	$L__BB0_20;
	ld.global.u32 	%r604, [%rd6+120];
	xor.b32  	%r939, %r939, %r604;
	ld.global.u32 	%r605, [%rd6+124];
	xor.b32  	%r938, %r938, %r605;
	ld.global.u32 	%r606, [%rd6+128];
	xor.b32  	%r937, %r937, %r606;
	ld.global.u32 	%r607, [%rd6+132];
	xor.b32  	%r936, %r936, %r607;
	ld.global.u32 	%r608, [%rd6+136];
	xor.b32  	%r935, %r935, %r608;
$L__BB0_20:
	and.b32  	%r610, %r558, 128;
	setp.eq.s32 	%p12, %r610, 0;
	@%p12 bra 	$L__BB0_22;
	ld.global.u32 	%r611, [%rd6+140];
	xor.b32  	%r939, %r939, %r611;
	ld.global.u32 	%r612, [%rd6+144];
	xor.b32  	%r938, %r938, %r612;
	ld.global.u32 	%r613, [%rd6+148];
	xor.b32  	%r937, %r937, %r613;
	ld.global.u32 	%r614, [%rd6+152];
	xor.b32  	%r936, %r936, %r614;
	ld.global.u32 	%r615, [%rd6+156];
	xor.b32  	%r935, %r935, %r615;
$L__BB0_22:
	and.b32  	%r617, %r558, 256;
	setp.eq.s32 	%p13, %r617, 0;
	@%p13 bra 	$L__BB0_24;
	ld.global.u32 	%r618, [%rd6+160];
	xor.b32  	%r939, %r939, %r618;
	ld.global.u32 	%r619, [%rd6+164];
	xor.b32  	%r938, %r938, %r619;
	ld.global.u32 	%r620, [%rd6+168];
	xor.b32  	%r937, %r937, %r620;
	ld.global.u32 	%r621, [%rd6+172];
	xor.b32  	%r936, %r936, %r621;
	ld.global.u32 	%r622, [%rd6+176];
	xor.b32  	%r935, %r935, %r622;
$L__BB0_24:
	and.b32  	%r624, %r558, 512;
	setp.eq.s32 	%p14, %r624, 0;
	@%p14 bra 	$L__BB0_26;
	ld.global.u32 	%r625, [%rd6+180];
	xor.b32  	%r939, %r939, %r625;
	ld.global.u32 	%r626, [%rd6+184];
	xor.b32  	%r938, %r938, %r626;
	ld.global.u32 	%r627, [%rd6+188];
	xor.b32  	%r937, %r937, %r627;
	ld.global.u32 	%r628, [%rd6+192];
	xor.b32  	%r936, %r936, %r628;
	ld.global.u32 	%r629, [%rd6+196];
	xor.b32  	%r935, %r935, %r629;
$L__BB0_26:
	and.b32  	%r631, %r558, 1024;
	setp.eq.s32 	%p15, %r631, 0;
	@%p15 bra 	$L__BB0_28;
	ld.global.u32 	%r632, [%rd6+200];
	xor.b32  	%r939, %r939, %r632;
	ld.global.u32 	%r633, [%rd6+204];
	xor.b32  	%r938, %r938, %r633;
	ld.global.u32 	%r634, [%rd6+208];
	xor.b32  	%r937, %r937, %r634;
	ld.global.u32 	%r635, [%rd6+212];
	xor.b32  	%r936, %r936, %r635;
	ld.global.u32 	%r636, [%rd6+216];
	xor.b32  	%r935, %r935, %r636;
$L__BB0_28:
	and.b32  	%r638, %r558, 2048;
	setp.eq.s32 	%p16, %r638, 0;
	@%p16 bra 	$L__BB0_30;
	ld.global.u32 	%r639, [%rd6+220];
	xor.b32  	%r939, %r939, %r639;
	ld.global.u32 	%r640, [%rd6+224];
	xor.b32  	%r938, %r938, %r640;
	ld.global.u32 	%r641, [%rd6+228];
	xor.b32  	%r937, %r937, %r641;
	ld.global.u32 	%r642, [%rd6+232];
	xor.b32  	%r936, %r936, %r642;
	ld.global.u32 	%r643, [%rd6+236];
	xor.b32  	%r935, %r935, %r643;
$L__BB0_30:
	and.b32  	%r645, %r558, 4096;
	setp.eq.s32 	%p17, %r645, 0;
	@%p17 bra 	$L__BB0_32;
	ld.global.u32 	%r646, [%rd6+240];
	xor.b32  	%r939, %r939, %r646;
	ld.global.u32 	%r647, [%rd6+244];
	xor.b32  	%r938, %r938, %r647;
	ld.global.u32 	%r648, [%rd6+248];
	xor.b32  	%r937, %r937, %r648;
	ld.global.u32 	%r649, [%rd6+252];
	xor.b32  	%r936, %r936, %r649;
	ld.global.u32 	%r650, [%rd6+256];
	xor.b32  	%r935, %r935, %r650;
$L__BB0_32:
	and.b32  	%r652, %r558, 8192;
	setp.eq.s32 	%p18, %r652, 0;
	@%p18 bra 	$L__BB0_34;
	ld.global.u32 	%r653, [%rd6+260];
	xor.b32  	%r939, %r939, %r653;
	ld.global.u32 	%r654, [%rd6+264];
	xor.b32  	%r938, %r938, %r654;
	ld.global.u32 	%r655, [%rd6+268];
	xor.b32  	%r937, %r937, %r655;
	ld.global.u32 	%r656, [%rd6+272];
	xor.b32  	%r936, %r936, %r656;
	ld.global.u32 	%r657, [%rd6+276];
	xor.b32  	%r935, %r935, %r657;
$L__BB0_34:
	and.b32  	%r659, %r558, 16384;
	setp.eq.s32 	%p19, %r659, 0;
	@%p19 bra 	$L__BB0_36;
	ld.global.u32 	%r660, [%rd6+280];
	xor.b32  	%r939, %r939, %r660;
	ld.global.u32 	%r661, [%rd6+284];
	xor.b32  	%r938, %r938, %r661;
	ld.global.u32 	%r662, [%rd6+288];
	xor.b32  	%r937, %r937, %r662;
	ld.global.u32 	%r663, [%rd6+292];
	xor.b32  	%r936, %r936, %r663;
	ld.global.u32 	%r664, [%rd6+296];
	xor.b32  	%r935, %r935, %r664;
$L__BB0_36:
	and.b32  	%r666, %r558, 32768;
	setp.eq.s32 	%p20, %r666, 0;
	@%p20 bra 	$L__BB0_38;
	ld.global.u32 	%r667, [%rd6+300];
	xor.b32  	%r939, %r939, %r667;
	ld.global.u32 	%r668, [%rd6+304];
	xor.b32  	%r938, %r938, %r668;
	ld.global.u32 	%r669, [%rd6+308];
	xor.b32  	%r937, %r937, %r669;
	ld.global.u32 	%r670, [%rd6+312];
	xor.b32  	%r936, %r936, %r670;
	ld.global.u32 	%r671, [%rd6+316];
	xor.b32  	%r935, %r935, %r671;
$L__BB0_38:
	add.s32 	%r934, %r934, 16;
	setp.ne.s32 	%p21, %r934, 32;
	@%p21 bra 	$L__BB0_6;
	mad.lo.s32 	%r672, %r928, -31, %r15;
	add.s32 	%r928, %r672, 1;
	setp.ne.s32 	%p22, %r928, 5;
	@%p22 bra 	$L__BB0_5;
	st.local.u32 	[%rd1+4], %r939;
	st.local.v2.u32 	[%rd1+8], {%r938, %r937};
	st.local.v2.u32 	[%rd1+16], {%r936, %r935};
	setp.eq.s64 	%p23, %rd4, 1;
	@%p23 bra 	$L__BB0_115;
	mov.b32 	%r935, 0;
	mov.u32 	%r1028, %r935;
	mov.u32 	%r1029, %r935;
	mov.u32 	%r1030, %r935;
	mov.u32 	%r939, %r935;
	mov.u32 	%r1020, %r935;
$L__BB0_42:
	mul.wide.u32 	%rd18, %r1020, 4;
	add.s64 	%rd19, %rd1, %rd18;
	ld.local.u32 	%r190, [%rd19+4];
	shl.b32 	%r191, %r1020, 5;
	mov.b32 	%r1026, 0;
$L__BB0_43:
	.pragma "nounroll";
	shr.u32 	%r675, %r190, %r1026;
	and.b32  	%r676, %r675, 1;
	setp.eq.b32 	%p24, %r676, 1;
	not.pred 	%p25, %p24;
	add.s32 	%r677, %r191, %r1026;
	mul.lo.s32 	%r678, %r677, 5;
	mul.wide.u32 	%rd20, %r678, 4;
	add.s64 	%rd7, %rd5, %rd20;
	@%p25 bra 	$L__BB0_45;
	ld.global.u32 	%r679, [%rd7];
	xor.b32  	%r939, %r939, %r679;
	ld.global.u32 	%r680, [%rd7+4];
	xor.b32  	%r1030, %r1030, %r680;
	ld.global.u32 	%r681, [%rd7+8];
	xor.b32  	%r1029, %r1029, %r681;
	ld.global.u32 	%r682, [%rd7+12];
	xor.b32  	%r1028, %r1028, %r682;
	ld.global.u32 	%r683, [%rd7+16];
	xor.b32  	%r935, %r935, %r683;
$L__BB0_45:
	and.b32  	%r685, %r675, 2;
	setp.eq.s32 	%p26, %r685, 0;
	@%p26 bra 	$L__BB0_47;
	ld.global.u32 	%r686, [%rd7+20];
	xor.b32  	%r939, %r939, %r686;
	ld.global.u32 	%r687, [%rd7+24];
	xor.b32  	%r1030, %r1030, %r687;
	ld.global.u32 	%r688, [%rd7+28];
	xor.b32  	%r1029, %r1029, %r688;
	ld.global.u32 	%r689, [%rd7+32];
	xor.b32  	%r1028, %r1028, %r689;
	ld.global.u32 	%r690, [%rd7+36];
	xor.b32  	%r935, %r935, %r690;
$L__BB0_47:
	and.b32  	%r692, %r675, 4;
	setp.eq.s32 	%p27, %r692, 0;
	@%p27 bra 	$L__BB0_49;
	ld.global.u32 	%r693, [%rd7+40];
	xor.b32  	%r939, %r939, %r693;
	ld.global.u32 	%r694, [%rd7+44];
	xor.b32  	%r1030, %r1030, %r694;
	ld.global.u32 	%r695, [%rd7+48];
	xor.b32  	%r1029, %r1029, %r695;
	ld.global.u32 	%r696, [%rd7+52];
	xor.b32  	%r1028, %r1028, %r696;
	ld.global.u32 	%r697, [%rd7+56];
	xor.b32  	%r935, %r935, %r697;
$L__BB0_49:
	and.b32  	%r699, %r675, 8;
	setp.eq.s32 	%p28, %r699, 0;
	@%p28 bra 	$L__BB0_51;
	ld.global.u32 	%r700, [%rd7+60];
	xor.b32  	%r939, %r939, %r700;
	ld.global.u32 	%r701, [%rd7+64];
	xor.b32  	%r1030, %r1030, %r701;
	ld.global.u32 	%r702, [%rd7+68];
	xor.b32  	%r1029, %r1029, %r702;
	ld.global.u32 	%r703, [%rd7+72];
	xor.b32  	%r1028, %r1028, %r703;
	ld.global.u32 	%r704, [%rd7+76];
	xor.b32  	%r935, %r935, %r704;
$L__BB0_51:
	and.b32  	%r706, %r675, 16;
	setp.eq.s32 	%p29, %r706, 0;
	@%p29 bra 	$L__BB0_53;
	ld.global.u32 	%r707, [%rd7+80];
	xor.b32  	%r939, %r939, %r707;
	ld.global.u32 	%r708, [%rd7+84];
	xor.b32  	%r1030, %r1030, %r708;
	ld.global.u32 	%r709, [%rd7+88];
	xor.b32  	%r1029, %r1029, %r709;
	ld.global.u32 	%r710, [%rd7+92];
	xor.b32  	%r1028, %r1028, %r710;
	ld.global.u32 	%r711, [%rd7+96];
	xor.b32  	%r935, %r935, %r711;
$L__BB0_53:
	and.b32  	%r713, %r675, 32;
	setp.eq.s32 	%p30, %r713, 0;
	@%p30 bra 	$L__BB0_55;
	ld.global.u32 	%r714, [%rd7+100];
	xor.b32  	%r939, %r939, %r714;
	ld.global.u32 	%r715, [%rd7+104];
	xor.b32  	%r1030, %r1030, %r715;
	ld.global.u32 	%r716, [%rd7+108];
	xor.b32  	%r1029, %r1029, %r716;
	ld.global.u32 	%r717, [%rd7+112];
	xor.b32  	%r1028, %r1028, %r717;
	ld.global.u32 	%r718, [%rd7+116];
	xor.b32  	%r935, %r935, %r718;
$L__BB0_55:
	and.b32  	%r720, %r675, 64;
	setp.eq.s32 	%p31, %r720, 0;
	@%p31 bra 	$L__BB0_57;
	ld.global.u32 	%r721, [%rd7+120];
	xor.b32  	%r939, %r939, %r721;
	ld.global.u32 	%r722, [%rd7+124];
	xor.b32  	%r1030, %r1030, %r722;
	ld.global.u32 	%r723, [%rd7+128];
	xor.b32  	%r1029, %r1029, %r723;
	ld.global.u32 	%r724, [%rd7+132];
	xor.b32  	%r1028, %r1028, %r724;
	ld.global.u32 	%r725, [%rd7+136];
	xor.b32  	%r935, %r935, %r725;
$L__BB0_57:
	and.b32  	%r727, %r675, 128;
	setp.eq.s32 	%p32, %r727, 0;
	@%p32 bra 	$L__BB0_59;
	ld.global.u32 	%r728, [%rd7+140];
	xor.b32  	%r939, %r939, %r728;
	ld.global.u32 	%r729, [%rd7+144];
	xor.b32  	%r1030, %r1030, %r729;
	ld.global.u32 	%r730, [%rd7+148];
	xor.b32  	%r1029, %r1029, %r730;
	ld.global.u32 	%r731, [%rd7+152];
	xor.b32  	%r1028, %r1028, %r731;
	ld.global.u32 	%r732, [%rd7+156];
	xor.b32  	%r935, %r935, %r732;
$L__BB0_59:
	and.b32  	%r734, %r675, 256;
	setp.eq.s32 	%p33, %r734, 0;
	@%p33 bra 	$L__BB0_61;
	ld.global.u32 	%r735, [%rd7+160];
	xor.b32  	%r939, %r939, %r735;
	ld.global.u32 	%r736, [%rd7+164];
	xor.b32  	%r1030, %r1030, %r736;
	ld.global.u32 	%r737, [%rd7+168];
	xor.b32  	%r1029, %r1029, %r737;
	ld.global.u32 	%r738, [%rd7+172];
	xor.b32  	%r1028, %r1028, %r738;
	ld.global.u32 	%r739, [%rd7+176];
	xor.b32  	%r935, %r935, %r739;
$L__BB0_61:
	and.b32  	%r741, %r675, 512;
	setp.eq.s32 	%p34, %r741, 0;
	@%p34 bra 	$L__BB0_63;
	ld.global.u32 	%r742, [%rd7+180];
	xor.b32  	%r939, %r939, %r742;
	ld.global.u32 	%r743, [%rd7+184];
	xor.b32  	%r1030, %r1030, %r743;
	ld.global.u32 	%r744, [%rd7+188];
	xor.b32  	%r1029, %r1029, %r744;
	ld.global.u32 	%r745, [%rd7+192];
	xor.b32  	%r1028, %r1028, %r745;
	ld.global.u32 	%r746, [%rd7+196];
	xor.b32  	%r935, %r935, %r746;
$L__BB0_63:
	and.b32  	%r748, %r675, 1024;
	setp.eq.s32 	%p35, %r748, 0;
	@%p35 bra 	$L__BB0_65;
	ld.global.u32 	%r749, [%rd7+200];
	xor.b32  	%r939, %r939, %r749;
	ld.global.u32 	%r750, [%rd7+204];
	xor.b32  	%r1030, %r1030, %r750;
	ld.global.u32 	%r751, [%rd7+208];
	xor.b32  	%r1029, %r1029, %r751;
	ld.global.u32 	%r752, [%rd7+212];
	xor.b32  	%r1028, %r1028, %r752;
	ld.global.u32 	%r753, [%rd7+216];
	xor.b32  	%r935, %r935, %r753;
$L__BB0_65:
	and.b32  	%r755, %r675, 2048;
	setp.eq.s32 	%p36, %r755, 0;
	@%p36 bra 	$L__BB0_67;
	ld.global.u32 	%r756, [%rd7+220];
	xor.b32  	%r939, %r939, %r756;
	ld.global.u32 	%r757, [%rd7+224];
	xor.b32  	%r1030, %r1030, %r757;
	ld.global.u32 	%r758, [%rd7+228];
	xor.b32  	%r1029, %r1029, %r758;
	ld.global.u32 	%r759, [%rd7+232];
	xor.b32  	%r1028, %r1028, %r759;
	ld.global.u32 	%r760, [%rd7+236];
	xor.b32  	%r935, %r935, %r760;
$L__BB0_67:
	and.b32  	%r762, %r675, 4096;
	setp.eq.s32 	%p37, %r762, 0;
	@%p37 bra 	$L__BB0_69;
	ld.global.u32 	%r763, [%rd7+240];
	xor.b32  	%r939, %r939, %r763;
	ld.global.u32 	%r764, [%rd7+244];
	xor.b32  	%r1030, %r1030, %r764;
	ld.global.u32 	%r765, [%rd7+248];
	xor.b32  	%r1029, %r1029, %r765;
	ld.global.u32 	%r766, [%rd7+252];
	xor.b32  	%r1028, %r1028, %r766;
	ld.global.u32 	%r767, [%rd7+256];
	xor.b32  	%r935, %r935, %r767;
$L__BB0_69:
	and.b32  	%r769, %r675, 8192;
	setp.eq.s32 	%p38, %r769, 0;
	@%p38 bra 	$L__BB0_71;
	ld.global.u32 	%r770, [%rd7+260];
	xor.b32  	%r939, %r939, %r770;
	ld.global.u32 	%r771, [%rd7+264];
	xor.b32  	%r1030, %r1030, %r771;
	ld.global.u32 	%r772, [%rd7+268];
	xor.b32  	%r1029, %r1029, %r772;
	ld.global.u32 	%r773, [%rd7+272];
	xor.b32  	%r1028, %r1028, %r773;
	ld.global.u32 	%r774, [%rd7+276];
	xor.b32  	%r935, %r935, %r774;
$L__BB0_71:
	and.b32  	%r776, %r675, 16384;
	setp.eq.s32 	%p39, %r776, 0;
	@%p39 bra 	$L__BB0_73;
	ld.global.u32 	%r777, [%rd7+280];
	xor.b32  	%r939, %r939, %r777;
	ld.global.u32 	%r778, [%rd7+284];
	xor.b32  	%r1030, %r1030, %r778;
	ld.global.u32 	%r779, [%rd7+288];
	xor.b32  	%r1029, %r1029, %r779;
	ld.global.u32 	%r780, [%rd7+292];
	xor.b32  	%r1028, %r1028, %r780;
	ld.global.u32 	%r781, [%rd7+296];
	xor.b32  	%r935, %r935, %r781;
$L__BB0_73:
	and.b32  	%r783, %r675, 32768;
	setp.eq.s32 	%p40, %r783, 0;
	@%p40 bra 	$L__BB0_75;
	ld.global.u32 	%r784, [%rd7+300];
	xor.b32  	%r939, %r939, %r784;
	ld.global.u32 	%r785, [%rd7+304];
	xor.b32  	%r1030, %r1030, %r785;
	ld.global.u32 	%r786, [%rd7+308];
	xor.b32  	%r1029, %r1029, %r786;
	ld.global.u32 	%r787, [%rd7+312];
	xor.b32  	%r1028, %r1028, %r787;
	ld.global.u32 	%r788, [%rd7+316];
	xor.b32  	%r935, %r935, %r788;
$L__BB0_75:
	add.s32 	%r1026, %r1026, 16;
	setp.ne.s32 	%p41, %r1026, 32;
	@%p41 bra 	$L__BB0_43;
	mad.lo.s32 	%r789, %r1020, -31, %r191;
	add.s32 	%r1020, %r789, 1;
	setp.ne.s32 	%p42, %r1020, 5;
	@%p42 bra 	$L__BB0_42;
	st.local.u32 	[%rd1+4], %r939;
	st.local.v2.u32 	[%rd1+8], {%r1030, %r1029};
	st.local.v2.u32 	[%rd1+16], {%r1028, %r935};
	setp.ne.s64 	%p43, %rd4, 3;
	@%p43 bra 	$L__BB0_115;
	mov.b32 	%r935, 0;
	mov.u32 	%r1120, %r935;
	mov.u32 	%r1121, %r935;
	mov.u32 	%r1122, %r935;
	mov.u32 	%r939, %r935;
	mov.u32 	%r1112, %r935;
$L__BB0_79:
	mul.wide.u32 	%rd21, %r1112, 4;
	add.s64 	%rd22, %rd1, %rd21;
	ld.local.u32 	%r366, [%rd22+4];
	shl.b32 	%r367, %r1112, 5;
	mov.b32 	%r1118, 0;
$L__BB0_80:
	.pragma "nounroll";
	shr.u32 	%r792, %r366, %r1118;
	and.b32  	%r793, %r792, 1;
	setp.eq.b32 	%p44, %r793, 1;
	not.pred 	%p45, %p44;
	add.s32 	%r794, %r367, %r1118;
	mul.lo.s32 	%r795, %r794, 5;
	mul.wide.u32 	%rd23, %r795, 4;
	add.s64 	%rd8, %rd5, %rd23;
	@%p45 bra 	$L__BB0_82;
	ld.global.u32 	%r796, [%rd8];
	xor.b32  	%r939, %r939, %r796;
	ld.global.u32 	%r797, [%rd8+4];
	xor.b32  	%r1122, %r1122, %r797;
	ld.global.u32 	%r798, [%rd8+8];
	xor.b32  	%r1121, %r1121, %r798;
	ld.global.u32 	%r799, [%rd8+12];
	xor.b32  	%r1120, %r1120, %r799;
	ld.global.u32 	%r800, [%rd8+16];
	xor.b32  	%r935, %r935, %r800;
$L__BB0_82:
	and.b32  	%r802, %r792, 2;
	setp.eq.s32 	%p46, %r802, 0;
	@%p46 bra 	$L__BB0_84;
	ld.global.u32 	%r803, [%rd8+20];
	xor.b32  	%r939, %r939, %r803;
	ld.global.u32 	%r804, [%rd8+24];
	xor.b32  	%r1122, %r1122, %r804;
	ld.global.u32 	%r805, [%rd8+28];
	xor.b32  	%r1121, %r1121, %r805;
	ld.global.u32 	%r806, [%rd8+32];
	xor.b32  	%r1120, %r1120, %r806;
	ld.global.u32 	%r807, [%rd8+36];
	xor.b32  	%r935, %r935, %r807;
$L__BB0_84:
	and.b32  	%r809, %r792, 4;
	setp.eq.s32 	%p47, %r809, 0;
	@%p47 bra 	$L__BB0_86;
	ld.global.u32 	%r810, [%rd8+40];
	xor.b32  	%r939, %r939, %r810;
	ld.global.u32 	%r811, [%rd8+44];
	xor.b32  	%r1122, %r1122, %r811;
	ld.global.u32 	%r812, [%rd8+48];
	xor.b32  	%r1121, %r1121, %r812;
	ld.global.u32 	%r813, [%rd8+52];
	xor.b32  	%r1120, %r1120, %r813;
	ld.global.u32 	%r814, [%rd8+56];
	xor.b32  	%r935, %r935, %r814;
$L__BB0_86:
	and.b32  	%r816, %r792, 8;
	setp.eq.s32 	%p48, %r816, 0;
	@%p48 bra 	$L__BB0_88;
	ld.global.u32 	%r817, [%rd8+60];
	xor.b32  	%r939, %r939, %r817;
	ld.global.u32 	%r818, [%rd8+64];
	xor.b32  	%r1122, %r1122, %r818;
	ld.global.u32 	%r819, [%rd8+68];
	xor.b32  	%r1121, %r1121, %r819;
	ld.global.u32 	%r820, [%rd8+72];
	xor.b32  	%r1120, %r1120, %r820;
	ld.global.u32 	%r821, [%rd8+76];
	xor.b32  	%r935, %r935, %r821;
$L__BB0_88:
	and.b32  	%r823, %r792, 16;
	setp.eq.s32 	%p49, %r823, 0;
	@%p49 bra 	$L__BB0_90;
	ld.global.u32 	%r824, [%rd8+80];
	xor.b32  	%r939, %r939, %r824;
	ld.global.u32 	%r825, [%rd8+84];
	xor.b32  	%r1122, %r1122, %r825;
	ld.global.u32 	%r826, [%rd8+88];
	xor.b32  	%r1121, %r1121, %r826;
	ld.global.u32 	%r827, [%rd8+92];
	xor.b32  	%r1120, %r1120, %r827;
	ld.global.u32 	%r828, [%rd8+96];
	xor.b32  	%r935, %r935, %r828;
$L__BB0_90:
	and.b32  	%r830, %r792, 32;
	setp.eq.s32 	%p50, %r830, 0;
	@%p50 bra 	$L__BB0_92;
	ld.global.u32 	%r831, [%rd8+100];
	xor.b32  	%r939, %r939, %r831;
	ld.global.u32 	%r832, [%rd8+104];
	xor.b32  	%r1122, %r1122, %r832;
	ld.global.u32 	%r833, [%rd8+108];
	xor.b32  	%r1121, %r1121, %r833;
	ld.global.u32 	%r834, [%rd8+112];
	xor.b32  	%r1120, %r1120, %r834;
	ld.global.u32 	%r835, [%rd8+116];
	xor.b32  	%r935, %r935, %r835;
$L__BB0_92:
	and.b32  	%r837, %r792, 64;
	setp.eq.s32 	%p51, %r837, 0;
	@%p51 bra 	$L__BB0_94;
	ld.global.u32 	%r838, [%rd8+120];
	xor.b32  	%r939, %r939, %r838;
	ld.global.u32 	%r839, [%rd8+124];
	xor.b32  	%r1122, %r1122, %r839;
	ld.global.u32 	%r840, [%rd8+128];
	xor.b32  	%r1121, %r1121, %r840;
	ld.global.u32 	%r841, [%rd8+132];
	xor.b32  	%r1120, %r1120, %r841;
	ld.global.u32 	%r842, [%rd8+136];
	xor.b32  	%r935, %r935, %r842;
$L__BB0_94:
	and.b32  	%r844, %r792, 128;
	setp.eq.s32 	%p52, %r844, 0;
	@%p52 bra 	$L__BB0_96;
	ld.global.u32 	%r845, [%rd8+140];
	xor.b32  	%r939, %r939, %r845;
	ld.global.u32 	%r846, [%rd8+144];
	xor.b32  	%r1122, %r1122, %r846;
	ld.global.u32 	%r847, [%rd8+148];
	xor.b32  	%r1121, %r1121, %r847;
	ld.global.u32 	%r848, [%rd8+152];
	xor.b32  	%r1120, %r1120, %r848;
	ld.global.u32 	%r849, [%rd8+156];
	xor.b32  	%r935, %r935, %r849;
$L__BB0_96:
	and.b32  	%r851, %r792, 256;
	setp.eq.s32 	%p53, %r851, 0;
	@%p53 bra 	$L__BB0_98;
	ld.global.u32 	%r852, [%rd8+160];
	xor.b32  	%r939, %r939, %r852;
	ld.global.u32 	%r853, [%rd8+164];
	xor.b32  	%r1122, %r1122, %r853;
	ld.global.u32 	%r854, [%rd8+168];
	xor.b32  	%r1121, %r1121, %r854;
	ld.global.u32 	%r855, [%rd8+172];
	xor.b32  	%r1120, %r1120, %r855;
	ld.global.u32 	%r856, [%rd8+176];
	xor.b32  	%r935, %r935, %r856;
$L__BB0_98:
	and.b32  	%r858, %r792, 512;
	setp.eq.s32 	%p54, %r858, 0;
	@%p54 bra 	$L__BB0_100;
	ld.global.u32 	%r859, [%rd8+180];
	xor.b32  	%r939, %r939, %r859;
	ld.global.u32 	%r860, [%rd8+184];
	xor.b32  	%r1122, %r1122, %r860;
	ld.global.u32 	%r861, [%rd8+188];
	xor.b32  	%r1121, %r1121, %r861;
	ld.global.u32 	%r862, [%rd8+192];
	xor.b32  	%r1120, %r1120, %r862;
	ld.global.u32 	%r863, [%rd8+196];
	xor.b32  	%r935, %r935, %r863;
$L__BB0_100:
	and.b32  	%r865, %r792, 1024;
	setp.eq.s32 	%p55, %r865, 0;
	@%p55 bra 	$L__BB0_102;
	ld.global.u32 	%r866, [%rd8+200];
	xor.b32  	%r939, %r939, %r866;
	ld.global.u32 	%r867, [%rd8+204];
	xor.b32  	%r1122, %r1122, %r867;
	ld.global.u32 	%r868, [%rd8+208];
	xor.b32  	%r1121, %r1121, %r868;
	ld.global.u32 	%r869, [%rd8+212];
	xor.b32  	%r1120, %r1120, %r869;
	ld.global.u32 	%r870, [%rd8+216];
	xor.b32  	%r935, %r935, %r870;
$L__BB0_102:
	and.b32  	%r872, %r792, 2048;
	setp.eq.s32 	%p56, %r872, 0;
	@%p56 bra 	$L__BB0_104;
	ld.global.u32 	%r873, [%rd8+220];
	xor.b32  	%r939, %r939, %r873;
	ld.global.u32 	%r874, [%rd8+224];
	xor.b32  	%r1122, %r1122, %r874;
	ld.global.u32 	%r875, [%rd8+228];
	xor.b32  	%r1121, %r1121, %r875;
	ld.global.u32 	%r876, [%rd8+232];
	xor.b32  	%r1120, %r1120, %r876;
	ld.global.u32 	%r877, [%rd8+236];
	xor.b32  	%r935, %r935, %r877;
$L__BB0_104:
	and.b32  	%r879, %r792, 4096;
	setp.eq.s32 	%p57, %r879, 0;
	@%p57 bra 	$L__BB0_106;
	ld.global.u32 	%r880, [%rd8+240];
	xor.b32  	%r939, %r939, %r880;
	ld.global.u32 	%r881, [%rd8+244];
	xor.b32  	%r1122, %r1122, %r881;
	ld.global.u32 	%r882, [%rd8+248];
	xor.b32  	%r1121, %r1121, %r882;
	ld.global.u32 	%r883, [%rd8+252];
	xor.b32  	%r1120, %r1120, %r883;
	ld.global.u32 	%r884, [%rd8+256];
	xor.b32  	%r935, %r935, %r884;
$L__BB0_106:
	and.b32  	%r886, %r792, 8192;
	setp.eq.s32 	%p58, %r886, 0;
	@%p58 bra 	$L__BB0_108;
	ld.global.u32 	%r887, [%rd8+260];
	xor.b32  	%r939, %r939, %r887;
	ld.global.u32 	%r888, [%rd8+264];
	xor.b32  	%r1122, %r1122, %r888;
	ld.global.u32 	%r889, [%rd8+268];
	xor.b32  	%r1121, %r1121, %r889;
	ld.global.u32 	%r890, [%rd8+272];
	xor.b32  	%r1120, %r1120, %r890;
	ld.global.u32 	%r891, [%rd8+276];
	xor.b32  	%r935, %r935, %r891;
$L__BB0_108:
	and.b32  	%r893, %r792, 16384;
	setp.eq.s32 	%p59, %r893, 0;
	@%p59 bra 	$L__BB0_110;
	ld.global.u32 	%r894, [%rd8+280];
	xor.b32  	%r939, %r939, %r894;
	ld.global.u32 	%r895, [%rd8+284];
	xor.b32  	%r1122, %r1122, %r895;
	ld.global.u32 	%r896, [%rd8+288];
	xor.b32  	%r1121, %r1121, %r896;
	ld.global.u32 	%r897, [%rd8+292];
	xor.b32  	%r1120, %r1120, %r897;
	ld.global.u32 	%r898, [%rd8+296];
	xor.b32  	%r935, %r935, %r898;
$L__BB0_110:
	and.b32  	%r900, %r792, 32768;
	setp.eq.s32 	%p60, %r900, 0;
	@%p60 bra 	$L__BB0_112;
	ld.global.u32 	%r901, [%rd8+300];
	xor.b32  	%r939, %r939, %r901;
	ld.global.u32 	%r902, [%rd8+304];
	xor.b32  	%r1122, %r1122, %r902;
	ld.global.u32 	%r903, [%rd8+308];
	xor.b32  	%r1121, %r1121, %r903;
	ld.global.u32 	%r904, [%rd8+312];
	xor.b32  	%r1120, %r1120, %r904;
	ld.global.u32 	%r905, [%rd8+316];
	xor.b32  	%r935, %r935, %r905;
$L__BB0_112:
	add.s32 	%r1118, %r1118, 16;
	setp.ne.s32 	%p61, %r1118, 32;
	@%p61 bra 	$L__BB0_80;
	mad.lo.s32 	%r906, %r1112, -31, %r367;
	add.s32 	%r1112, %r906, 1;
	setp.ne.s32 	%p62, %r1112, 5;
	@%p62 bra 	$L__BB0_79;
	st.local.u32 	[%rd1+4], %r939;
	st.local.v2.u32 	[%rd1+8], {%r1122, %r1121};
	st.local.v2.u32 	[%rd1+16], {%r1120, %r935};
$L__BB0_115:
	shr.u64 	%rd27, %rd3, 2;
	add.s32 	%r922, %r922, 1;
	setp.gt.u64 	%p63, %rd3, 3;
	@%p63 bra 	$L__BB0_3;
$L__BB0_116:
	shr.u32 	%r907, %r939, 2;
	xor.b32  	%r908, %r907, %r939;
	shl.b32 	%r909, %r935, 4;
	shl.b32 	%r910, %r908, 1;
	xor.b32  	%r911, %r910, %r909;
	xor.b32  	%r912, %r911, %r908;
	xor.b32  	%r913, %r912, %r935;
	add.s32 	%r914, %r2, %r913;
	add.s32 	%r915, %r914, 362437;
	mul.hi.u32 	%r916, %r915, -858993459;
	shr.u32 	%r917, %r916, 3;
	mul.lo.s32 	%r918, %r917, 10;
	sub.s32 	%r919, %r915, %r918;
	cvta.to.global.u64 	%rd24, %rd10;
	shl.b64 	%rd25, %rd2, 2;
	add.s64 	%rd26, %rd24, %rd25;
	st.global.u32 	[%rd26], %r919;
$L__BB0_117:
	ret;

}
	// .globl	_Z8ArrayAddPiS_S_i
.visible .entry _Z8ArrayAddPiS_S_i(
	.param .u64 .ptr .align 1 _Z8ArrayAddPiS_S_i_param_0,
	.param .u64 .ptr .align 1 _Z8ArrayAddPiS_S_i_param_1,
	.param .u64 .ptr .align 1 _Z8ArrayAddPiS_S_i_param_2,
	.param .u32 _Z8ArrayAddPiS_S_i_param_3
)
{
	.reg .pred 	%p<2>;
	.reg .b32 	%r<9>;
	.reg .b64 	%rd<11>;

	ld.param.u64 	%rd1, [_Z8ArrayAddPiS_S_i_param_0];
	ld.param.u64 	%rd2, [_Z8ArrayAddPiS_S_i_param_1];
	ld.param.u64 	%rd3, [_Z8ArrayAddPiS_S_i_param_2];
	ld.param.u32 	%r2, [_Z8ArrayAddPiS_S_i_param_3];
	mov.u32 	%r3, %ctaid.x;
	mov.u32 	%r4, %ntid.x;
	mov.u32 	%r5, %tid.x;
	mad.lo.s32 	%r1, %r3, %r4, %r5;
	setp.ge.s32 	%p1, %r1, %r2;
	@%p1 bra 	$L__BB1_2;
	cvta.to.global.u64 	%rd4, %rd1;
	cvta.to.global.u64 	%rd5, %rd2;
	cvta.to.global.u64 	%rd6, %rd3;
	mul.wide.s32 	%rd7, %r1, 4;
	add.s64 	%rd8, %rd4, %rd7;
	ld.global.u32 	%r6, [%rd8];
	add.s64 	%rd9, %rd5, %rd7;
	ld.global.u32 	%r7, [%rd9];
	add.s32 	%r8, %r7, %r6;
	add.s64 	%rd10, %rd6, %rd7;
	st.global.u32 	[%rd10], %r8;
$L__BB1_2:
	ret;

}


// ===== COMPILED SASS (sm_100) =====

	.target	sm_100

	.elftype	@"ET_EXEC"


//--------------------- .note.nv.tkinfo           --------------------------
	.section	.note.nv.tkinfo,"",@"SHT_NOTE"
	.sectionflags	@"SHF_NOTE_NV_TKINFO"
	.tkinfo
        /*0018*/ 	.word	0x00000002
        /*0030*/ 	.string	""
        /*0030*/ 	.string	"ptxas"
        /*0030*/ 	.string	"Cuda compilation tools, release 13.0, V13.0.88"
        /*0030*/ 	.string	"Build cuda_13.0.r13.0/compiler.36424714_0"
        /*0030*/ 	.string	"-arch sm_100 -m 64 "



//--------------------- .note.nv.cuinfo           --------------------------
	.section	.note.nv.cuinfo,"",@"SHT_NOTE"
	.sectionflags	@"SHF_NOTE_NV_CUINFO"
        /*0018*/ 	.short	0x0002
        /*001a*/ 	.short	0x0064
        /*001c*/ 	.short	0x0082
	.zero		2


//--------------------- .nv.info                  --------------------------
	.section	.nv.info,"",@"SHT_CUDA_INFO"
	.align	4


	//----- nvinfo : EIATTR_REGCOUNT
	.align		4
        /*0000*/ 	.byte	0x04, 0x2f
        /*0002*/ 	.short	(.L_10 - .L_9)
	.align		4
.L_9:
        /*0004*/ 	.word	index@(_Z15initializeArrayPiiy)
        /*0008*/ 	.word	0x0000001f


	//----- nvinfo : EIATTR_FRAME_SIZE
	.align		4
.L_10:
        /*000c*/ 	.byte	0x04, 0x11
        /*000e*/ 	.short	(.L_12 - .L_11)
	.align		4
.L_11:
        /*0010*/ 	.word	index@(_Z15initializeArrayPiiy)
        /*0014*/ 	.word	0x00000030


	//----- nvinfo : EIATTR_REGCOUNT
	.align		4
.L_12:
        /*0018*/ 	.byte	0x04, 0x2f
        /*001a*/ 	.short	(.L_14 - .L_13)
	.align		4
.L_13:
        /*001c*/ 	.word	index@(_Z8ArrayAddPiS_S_i)
        /*0020*/ 	.word	0x0000000c


	//----- nvinfo : EIATTR_FRAME_SIZE
	.align		4
.L_14:
        /*0024*/ 	.byte	0x04, 0x11
        /*0026*/ 	.short	(.L_16 - .L_15)
	.align		4
.L_15:
        /*0028*/ 	.word	index@(_Z8ArrayAddPiS_S_i)
        /*002c*/ 	.word	0x00000000


	//----- nvinfo : EIATTR_MIN_STACK_SIZE
	.align		4
.L_16:
        /*0030*/ 	.byte	0x04, 0x12
        /*0032*/ 	.short	(.L_18 - .L_17)
	.align		4
.L_17:
        /*0034*/ 	.word	index@(_Z8ArrayAddPiS_S_i)
        /*0038*/ 	.word	0x00000000


	//----- nvinfo : EIATTR_MIN_STACK_SIZE
	.align		4
.L_18:
        /*003c*/ 	.byte	0x04, 0x12
        /*003e*/ 	.short	(.L_20 - .L_19)
	.align		4
.L_19:
        /*0040*/ 	.word	index@(_Z15initializeArrayPiiy)
        /*0044*/ 	.word	0x00000030
.L_20:


//--------------------- .nv.compat                --------------------------
	.section	.nv.compat,"",@"SHT_CUDA_COMPAT_INFO"
	.align	4
        /*0000*/ 	.byte	0x02, 0x09, 0x00, 0x00, 0x02, 0x02, 0x01, 0x00, 0x02, 0x05, 0x05, 0x00, 0x03, 0x07, 0x01, 0x01
        /*0010*/ 	.byte	0x02, 0x03, 0x00, 0x00, 0x02, 0x06, 0x01, 0x00, 0x04, 0x0b, 0x08, 0x00, 0x09, 0x00, 0x00, 0x00
        /*0020*/ 	.byte	0x00, 0x00, 0x00, 0x00


//--------------------- .nv.info._Z8ArrayAddPiS_S_i --------------------------
	.section	.nv.info._Z8ArrayAddPiS_S_i,"",@"SHT_CUDA_INFO"
	.sectionflags	@""
	.align	4


	//----- nvinfo : EIATTR_CUDA_API_VERSION
	.align		4
        /*0000*/ 	.byte	0x04, 0x37
        /*0002*/ 	.short	(.L_22 - .L_21)
.L_21:
        /*0004*/ 	.word	0x00000082


	//----- nvinfo : EIATTR_KPARAM_INFO
	.align		4
.L_22:
        /*0008*/ 	.byte	0x04, 0x17
        /*000a*/ 	.short	(.L_24 - .L_23)
.L_23:
        /*000c*/ 	.word	0x00000000
        /*0010*/ 	.short	0x0003
        /*0012*/ 	.short	0x0018
        /*0014*/ 	.byte	0x00, 0xf0, 0x11, 0x00


	//----- nvinfo : EIATTR_KPARAM_INFO
	.align		4
.L_24:
        /*0018*/ 	.byte	0x04, 0x17
        /*001a*/ 	.short	(.L_26 - .L_25)
.L_25:
        /*001c*/ 	.word	0x00000000
        /*0020*/ 	.short	0x0002
        /*0022*/ 	.short	0x0010
        /*0024*/ 	.byte	0x00, 0xf5, 0x21, 0x00


	//----- nvinfo : EIATTR_KPARAM_INFO
	.align		4
.L_26:
        /*0028*/ 	.byte	0x04, 0x17
        /*002a*/ 	.short	(.L_28 - .L_27)
.L_27:
        /*002c*/ 	.word	0x00000000
        /*0030*/ 	.short	0x0001
        /*0032*/ 	.short	0x0008
        /*0034*/ 	.byte	0x00, 0xf5, 0x21, 0x00


	//----- nvinfo : EIATTR_KPARAM_INFO
	.align		4
.L_28:
        /*0038*/ 	.byte	0x04, 0x17
        /*003a*/ 	.short	(.L_30 - .L_29)
.L_29:
        /*003c*/ 	.word	0x00000000
        /*0040*/ 	.short	0x0000
        /*0042*/ 	.short	0x0000
        /*0044*/ 	.byte	0x00, 0xf5, 0x21, 0x00


	//----- nvinfo : EIATTR_SPARSE_MMA_MASK
	.align		4
.L_30:
        /*0048*/ 	.byte	0x03, 0x50
        /*004a*/ 	.short	0x0000


	//----- nvinfo : EIATTR_MAXREG_COUNT
	.align		4
        /*004c*/ 	.byte	0x03, 0x1b
        /*004e*/ 	.short	0x00ff


	//----- nvinfo : EIATTR_MERCURY_ISA_VERSION
	.align		4
        /*0050*/ 	.byte	0x03, 0x5f
        /*0052*/ 	.short	0x0101


	//----- nvinfo : EIATTR_VRC_CTA_INIT_COUNT
	.align		4
        /*0054*/ 	.byte	0x02, 0x4a
	.zero		1
	.zero		1


	//----- nvinfo : EIATTR_EXIT_INSTR_OFFSETS
	.align		4
        /*0058*/ 	.byte	0x04, 0x1c
        /*005a*/ 	.short	(.L_32 - .L_31)


	//   ....[0]....
.L_31:
        /*005c*/ 	.word	0x00000070


	//   ....[1]....
        /*0060*/ 	.word	0x00000130


	//----- nvinfo : EIATTR_CBANK_PARAM_SIZE
	.align		4
.L_32:
        /*0064*/ 	.byte	0x03, 0x19
        /*0066*/ 	.short	0x001c


	//----- nvinfo : EIATTR_PARAM_CBANK
	.align		4
        /*0068*/ 	.byte	0x04, 0x0a
        /*006a*/ 	.short	(.L_34 - .L_33)
	.align		4
.L_33:
        /*006c*/ 	.word	index@(.nv.constant0._Z8ArrayAddPiS_S_i)
        /*0070*/ 	.short	0x0380
        /*0072*/ 	.short	0x001c


	//----- nvinfo : EIATTR_SW_WAR
	.align		4
.L_34:
        /*0074*/ 	.byte	0x04, 0x36
        /*0076*/ 	.short	(.L_36 - .L_35)
.L_35:
        /*0078*/ 	.word	0x00000008
.L_36:


//--------------------- .nv.info._Z15initializeArrayPiiy --------------------------
	.section	.nv.info._Z15initializeArrayPiiy,"",@"SHT_CUDA_INFO"
	.sectionflags	@""
	.align	4


	//----- nvinfo : EIATTR_CUDA_API_VERSION
	.align		4
        /*0000*/ 	.byte	0x04, 0x37
        /*0002*/ 	.short	(.L_38 - .L_37)
.L_37:
        /*0004*/ 	.word	0x00000082


	//----- nvinfo : EIATTR_KPARAM_INFO
	.align		4
.L_38:
        /*0008*/ 	.byte	0x04, 0x17
        /*000a*/ 	.short	(.L_40 - .L_39)
.L_39:
        /*000c*/ 	.word	0x00000000
        /*0010*/ 	.short	0x0002
        /*0012*/ 	.short	0x0010
        /*0014*/ 	.byte	0x00, 0xf0, 0x21, 0x00


	//----- nvinfo : EIATTR_KPARAM_INFO
	.align		4
.L_40:
        /*0018*/ 	.byte	0x04, 0x17
        /*001a*/ 	.short	(.L_42 - .L_41)
.L_41:
        /*001c*/ 	.word	0x00000000
        /*0020*/ 	.short	0x0001
        /*0022*/ 	.short	0x0008
        /*0024*/ 	.byte	0x00, 0xf0, 0x11, 0x00


	//----- nvinfo : EIATTR_KPARAM_INFO
	.align		4
.L_42:
        /*0028*/ 	.byte	0x04, 0x17
        /*002a*/ 	.short	(.L_44 - .L_43)
.L_43:
        /*002c*/ 	.word	0x00000000
        /*0030*/ 	.short	0x0000
        /*0032*/ 	.short	0x0000
        /*0034*/ 	.byte	0x00, 0xf5, 0x21, 0x00


	//----- nvinfo : EIATTR_SPARSE_MMA_MASK
	.align		4
.L_44:
        /*0038*/ 	.byte	0x03, 0x50
        /*003a*/ 	.short	0x0000


	//----- nvinfo : EIATTR_MAXREG_COUNT
	.align		4
        /*003c*/ 	.byte	0x03, 0x1b
        /*003e*/ 	.short	0x00ff


	//----- nvinfo : EIATTR_MERCURY_ISA_VERSION
	.align		4
        /*0040*/ 	.byte	0x03, 0x5f
        /*0042*/ 	.short	0x0101


	//----- nvinfo : EIATTR_VRC_CTA_INIT_COUNT
	.align		4
        /*0044*/ 	.byte	0x02, 0x4a
	.zero		1
	.zero		1


	//----- nvinfo : EIATTR_EXIT_INSTR_OFFSETS
	.align		4
        /*0048*/ 	.byte	0x04, 0x1c
        /*004a*/ 	.short	(.L_46 - .L_45)


	//   ....[0]....
.L_45:
        /*004c*/ 	.word	0x00000080


	//   ....[1]....
        /*0050*/ 	.word	0x00002800


	//----- nvinfo : EIATTR_CRS_STACK_SIZE
	.align		4
.L_46:
        /*0054*/ 	.byte	0x04, 0x1e
        /*0056*/ 	.short	(.L_48 - .L_47)
.L_47:
        /*0058*/ 	.word	0x00000000


	//----- nvinfo : EIATTR_CBANK_PARAM_SIZE
	.align		4
.L_48:
        /*005c*/ 	.byte	0x03, 0x19
        /*005e*/ 	.short	0x0018


	//----- nvinfo : EIATTR_PARAM_CBANK
	.align		4
        /*0060*/ 	.byte	0x04, 0x0a
        /*0062*/ 	.short	(.L_50 - .L_49)
	.align		4
.L_49:
        /*0064*/ 	.word	index@(.nv.constant0._Z15initializeArrayPiiy)
        /*0068*/ 	.short	0x0380
        /*006a*/ 	.short	0x0018


	//----- nvinfo : EIATTR_SW_WAR
	.align		4
.L_50:
        /*006c*/ 	.byte	0x04, 0x36
        /*006e*/ 	.short	(.L_52 - .L_51)
.L_51:
        /*0070*/ 	.word	0x00000008
.L_52:


//--------------------- .nv.callgraph             --------------------------
	.section	.nv.callgraph,"",@"SHT_CUDA_CALLGRAPH"
	.align	4
	.sectionentsize	8
	.align		4
        /*0000*/ 	.word	0x00000000
	.align		4
        /*0004*/ 	.word	0xffffffff
	.align		4
        /*0008*/ 	.word	0x00000000
	.align		4
        /*000c*/ 	.word	0xfffffffe
	.align		4
        /*0010*/ 	.word	0x00000000
	.align		4
        /*0014*/ 	.word	0xfffffffd
	.align		4
        /*0018*/ 	.word	0x00000000
	.align		4
        /*001c*/ 	.word	0xfffffffc


//--------------------- .nv.constant4             --------------------------
	.section	.nv.constant4,"a",@progbits
	.align	8
	.align		8
.nv.constant4:
        /*0000*/ 	.dword	precalc_xorwow_matrix
	.align		8
        /*0008*/ 	.dword	precalc_xorwow_offset_matrix
	.align		8
        /*0010*/ 	.dword	mrg32k3aM1
	.align		8
        /*0018*/ 	.dword	mrg32k3aM2
	.align		8
        /*0020*/ 	.dword	mrg32k3aM1SubSeq
	.align		8
        /*0028*/ 	.dword	mrg32k3aM2SubSeq
	.align		8
        /*0030*/ 	.dword	mrg32k3aM1Seq
	.align		8
        /*0038*/ 	.dword	mrg32k3aM2Seq


//--------------------- .nv.constant3             --------------------------
	.section	.nv.constant3,"a",@progbits
	.align	8
.nv.constant3:
	.type		__cr_lgamma_table,@object
	.size		__cr_lgamma_table,(.L_8 - __cr_lgamma_table)
__cr_lgamma_table:
        /*0000*/ 	.byte	0x00, 0x00, 0x00, 0x00, 0x00, 0x00, 0x00, 0x00, 0x00, 0x00, 0x00, 0x00, 0x00, 0x00, 0x00, 0x00
        /*0010*/ 	.byte	0xef, 0x39, 0xfa, 0xfe, 0x42, 0x2e, 0xe6, 0x3f, 0x02, 0x20, 0x2a, 0xfa, 0x0b, 0xab, 0xfc, 0x3f
        /*0020*/ 	.byte	0xf9, 0x2c, 0x92, 0x7c, 0xa7, 0x6c, 0x09, 0x40, 0xc9, 0x79, 0x44, 0x3c, 0x64, 0x26, 0x13, 0x40
        /*0030*/ 	.byte	0xca, 0x01, 0xcf, 0x3a, 0x27, 0x51, 0x1a, 0x40, 0x30, 0xcc, 0x2d, 0xf3, 0xe1, 0x0c, 0x21, 0x40
        /*0040*/ 	.byte	0x0d, 0xb7, 0xfc, 0x82, 0x8e, 0x35, 0x25, 0x40
.L_8:


//--------------------- .text._Z8ArrayAddPiS_S_i  --------------------------
	.section	.text._Z8ArrayAddPiS_S_i,"ax",@progbits
	.align	128
        .global         _Z8ArrayAddPiS_S_i
        .type           _Z8ArrayAddPiS_S_i,@function
        .size           _Z8ArrayAddPiS_S_i,(.L_x_13 - _Z8ArrayAddPiS_S_i)
        .other          _Z8ArrayAddPiS_S_i,@"STO_CUDA_ENTRY STV_DEFAULT"
_Z8ArrayAddPiS_S_i:
.text._Z8ArrayAddPiS_S_i:
[----:B------:R-:W-:Y:S01]  /*0000*/  LDC R1, c[0x0][0x37c] ;  /* 0x0000df00ff017b82 */ /* 0x000fe20000000800 */
[----:B------:R-:W0:Y:S07]  /*0010*/  S2R R0, SR_TID.X ;  /* 0x0000000000007919 */ /* 0x000e2e0000002100 */
[----:B------:R-:W0:Y:S01]  /*0020*/  S2UR UR4, SR_CTAID.X ;  /* 0x00000000000479c3 */ /* 0x000e220000002500 */
[----:B------:R-:W1:Y:S07]  /*0030*/  LDCU UR5, c[0x0][0x398] ;  /* 0x00007300ff0577ac */ /* 0x000e6e0008000800 */
[----:B------:R-:W0:Y:S02]  /*0040*/  LDC R9, c[0x0][0x360] ;  /* 0x0000d800ff097b82 */ /* 0x000e240000000800 */
[----:B0-----:R-:W-:-:S05]  /*0050*/  IMAD R9, R9, UR4, R0 ;  /* 0x0000000409097c24 */ /* 0x001fca000f8e0200 */
[----:B-1----:R-:W-:-:S13]  /*0060*/  ISETP.GE.AND P0, PT, R9, UR5, PT ;  /* 0x0000000509007c0c */ /* 0x002fda000bf06270 */
[----:B------:R-:W-:Y:S05]  /*0070*/  @P0 EXIT ;  /* 0x000000000000094d */ /* 0x000fea0003800000 */
[----:B------:R-:W0:Y:S01]  /*0080*/  LDC.64 R2, c[0x0][0x380] ;  /* 0x0000e000ff027b82 */ /* 0x000e220000000a00 */
[----:B------:R-:W1:Y:S07]  /*0090*/  LDCU.64 UR4, c[0x0][0x358] ;  /* 0x00006b00ff0477ac */ /* 0x000e6e0008000a00 */
[----:B------:R-:W2:Y:S08]  /*00a0*/  LDC.64 R4, c[0x0][0x388] ;  /* 0x0000e200ff047b82 */ /* 0x000eb00000000a00 */
[----:B------:R-:W3:Y:S01]  /*00b0*/  LDC.64 R6, c[0x0][0x390] ;  /* 0x0000e400ff067b82 */ /* 0x000ee20000000a00 */
[----:B0-----:R-:W-:-:S06]  /*00c0*/  IMAD.WIDE R2, R9, 0x4, R2 ;  /* 0x0000000409027825 */ /* 0x001fcc00078e0202 */
[----:B-1----:R-:W4:Y:S01]  /*00d0*/  LDG.E R2, desc[UR4][R2.64] ;  /* 0x0000000402027981 */ /* 0x002f22000c1e1900 */
[----:B--2---:R-:W-:-:S06]  /*00e0*/  IMAD.WIDE R4, R9, 0x4, R4 ;  /* 0x0000000409047825 */ /* 0x004fcc00078e0204 */
[----:B------:R-:W4:Y:S01]  /*00f0*/  LDG.E R5, desc[UR4][R4.64] ;  /* 0x0000000404057981 */ /* 0x000f22000c1e1900 */
[----:B---3--:R-:W-:Y:S01]  /*0100*/  IMAD.WIDE R6, R9, 0x4, R6 ;  /* 0x0000000409067825 */ /* 0x008fe200078e0206 */
[----:B----4-:R-:W-:-:S05]  /*0110*/  IADD3 R9, PT, PT, R2, R5, RZ ;  /* 0x0000000502097210 */ /* 0x010fca0007ffe0ff */
[----:B------:R-:W-:Y:S01]  /*0120*/  STG.E desc[UR4][R6.64], R9 ;  /* 0x0000000906007986 */ /* 0x000fe2000c101904 */
[----:B------:R-:W-:Y:S05]  /*0130*/  EXIT ;  /* 0x000000000000794d */ /* 0x000fea0003800000 */
.L_x_0:
[----:B------:R-:W-:-:S00]  /*0140*/  BRA `(.L_x_0) ;  /* 0xfffffffc00fc7947 */ /* 0x000fc0000383ffff */
[----:B------:R-:W-:-:S00]  /*0150*/  NOP ;  /* 0x0000000000007918 */ /* 0x000fc00000000000 */
        /* <DEDUP_REMOVED lines=10> */
.L_x_13:


//--------------------- .text._Z15initializeArrayPiiy --------------------------
	.section	.text._Z15initializeArrayPiiy,"ax",@progbits
	.align	128
        .global         _Z15initializeArrayPiiy
        .type           _Z15initializeArrayPiiy,@function
        .size           _Z15initializeArrayPiiy,(.L_x_14 - _Z15initializeArrayPiiy)
        .other          _Z15initializeArrayPiiy,@"STO_CUDA_ENTRY STV_DEFAULT"
_Z15initializeArrayPiiy:
.text._Z15initializeArrayPiiy:
[----:B------:R-:W0:Y:S01]  /*0000*/  LDC R1, c[0x0][0x37c] ;  /* 0x0000df00ff017b82 */ /* 0x000e220000000800 */
[----:B------:R-:W1:Y:S07]  /*0010*/  S2R R3, SR_TID.X ;  /* 0x0000000000037919 */ /* 0x000e6e0000002100 */
[----:B------:R-:W1:Y:S01]  /*0020*/  S2UR UR4, SR_CTAID.X ;  /* 0x00000000000479c3 */ /* 0x000e620000002500 */
[----:B------:R-:W2:Y:S01]  /*0030*/  LDCU UR5, c[0x0][0x388] ;  /* 0x00007100ff0577ac */ /* 0x000ea20008000800 */
[----:B0-----:R-:W-:-:S06]  /*0040*/  VIADD R1, R1, 0xffffffd0 ;  /* 0xffffffd001017836 */ /* 0x001fcc0000000000 */
[----:B------:R-:W1:Y:S02]  /*0050*/  LDC R10, c[0x0][0x360] ;  /* 0x0000d800ff0a7b82 */ /* 0x000e640000000800 */
[----:B-1----:R-:W-:-:S05]  /*0060*/  IMAD R10, R10, UR4, R3 ;  /* 0x000000040a0a7c24 */ /* 0x002fca000f8e0203 */
[----:B--2---:R-:W-:-:S13]  /*0070*/  ISETP.GE.AND P0, PT, R10, UR5, PT ;  /* 0x000000050a007c0c */ /* 0x004fda000bf06270 */
[----:B------:R-:W-:Y:S05]  /*0080*/  @P0 EXIT ;  /* 0x000000000000094d */ /* 0x000fea0003800000 */
[----:B------:R-:W0:Y:S01]  /*0090*/  LDC.64 R2, c[0x0][0x390] ;  /* 0x0000e400ff027b82 */ /* 0x000e220000000a00 */
[----:B------:R-:W-:Y:S01]  /*00a0*/  ISETP.NE.AND P0, PT, R10, RZ, PT ;  /* 0x000000ff0a00720c */ /* 0x000fe20003f05270 */
[----:B------:R-:W1:Y:S01]  /*00b0*/  LDCU.64 UR6, c[0x0][0x358] ;  /* 0x00006b00ff0677ac */ /* 0x000e620008000a00 */
[----:B------:R-:W-:Y:S01]  /*00c0*/  BSSY.RECONVERGENT B0, `(.L_x_1) ;  /* 0x000025e000007945 */ /* 0x000fe20003800200 */
[----:B0-----:R-:W-:Y:S02]  /*00d0*/  LOP3.LUT R0, R2, 0xaad26b49, RZ, 0x3c, !PT ;  /* 0xaad26b4902007812 */ /* 0x001fe400078e3cff */
[----:B------:R-:W-:-:S03]  /*00e0*/  LOP3.LUT R2, R3, 0xf7dcefdd, RZ, 0x3c, !PT ;  /* 0xf7dcefdd03027812 */ /* 0x000fc600078e3cff */
[----:B------:R-:W-:Y:S02]  /*00f0*/  IMAD R0, R0, 0x4182bed5, RZ ;  /* 0x4182bed500007824 */ /* 0x000fe400078e02ff */
[----:B------:R-:W-:Y:S02]  /*0100*/  IMAD R9, R2, -0x658354e5, RZ ;  /* 0x9a7cab1b02097824 */ /* 0x000fe400078e02ff */
[C---:B------:R-:W-:Y:S01]  /*0110*/  VIADD R5, R0.reuse, 0x583f19 ;  /* 0x00583f1900057836 */ /* 0x040fe20000000000 */
[C---:B------:R-:W-:Y:S01]  /*0120*/  LOP3.LUT R6, R0.reuse, 0x159a55e5, RZ, 0x3c, !PT ;  /* 0x159a55e500067812 */ /* 0x040fe200078e3cff */
[C---:B------:R-:W-:Y:S01]  /*0130*/  VIADD R3, R0.reuse, 0x75bcd15 ;  /* 0x075bcd1500037836 */ /* 0x040fe20000000000 */
[----:B------:R-:W-:Y:S01]  /*0140*/  IADD3 R2, PT, PT, R0, 0x64f0c9, R9 ;  /* 0x0064f0c900027810 */ /* 0x000fe20007ffe009 */
[C---:B------:R-:W-:Y:S01]  /*0150*/  VIADD R7, R9.reuse, 0x1f123bb5 ;  /* 0x1f123bb509077836 */ /* 0x040fe20000000000 */
[----:B------:R-:W-:Y:S02]  /*0160*/  LOP3.LUT R4, R9, 0x5491333, RZ, 0x3c, !PT ;  /* 0x0549133309047812 */ /* 0x000fe400078e3cff */
[----:B------:R-:W-:Y:S01]  /*0170*/  SHF.R.S32.HI R0, RZ, 0x1f, R10 ;  /* 0x0000001fff007819 */ /* 0x000fe2000001140a */
[----:B------:R0:W-:Y:S04]  /*0180*/  STL.64 [R1], R2 ;  /* 0x0000000201007387 */ /* 0x0001e80000100a00 */
[----:B------:R0:W-:Y:S04]  /*0190*/  STL.64 [R1+0x8], R6 ;  /* 0x0000080601007387 */ /* 0x0001e80000100a00 */
[----:B------:R0:W-:Y:S01]  /*01a0*/  STL.64 [R1+0x10], R4 ;  /* 0x0000100401007387 */ /* 0x0001e20000100a00 */
[----:B-1----:R-:W-:Y:S05]  /*01b0*/  @!P0 BRA `(.L_x_2) ;  /* 0x0000002400388947 */ /* 0x002fea0003800000 */
[----:B------:R-:W-:Y:S02]  /*01c0*/  IMAD.MOV.U32 R13, RZ, RZ, R0 ;  /* 0x000000ffff0d7224 */ /* 0x000fe400078e0000 */
[----:B------:R-:W-:Y:S02]  /*01d0*/  IMAD.MOV.U32 R11, RZ, RZ, RZ ;  /* 0x000000ffff0b7224 */ /* 0x000fe400078e00ff */
[----:B0-----:R-:W-:-:S07]  /*01e0*/  IMAD.MOV.U32 R2, RZ, RZ, R10 ;  /* 0x000000ffff027224 */ /* 0x001fce00078e000a */
.L_x_11:
[----:B------:R-:W-:Y:S01]  /*01f0*/  LOP3.LUT R0, R2, 0x3, RZ, 0xc0, !PT ;  /* 0x0000000302007812 */ /* 0x000fe200078ec0ff */
[----:B------:R-:W-:Y:S03]  /*0200*/  BSSY.RECONVERGENT B1, `(.L_x_3) ;  /* 0x0000243000017945 */ /* 0x000fe60003800200 */
[----:B------:R-:W-:-:S04]  /*0210*/  ISETP.NE.U32.AND P0, PT, R0, RZ, PT ;  /* 0x000000ff0000720c */ /* 0x000fc80003f05070 */
[----:B------:R-:W-:-:S13]  /*0220*/  ISETP.NE.AND.EX P0, PT, RZ, RZ, PT, P0 ;  /* 0x000000ffff00720c */ /* 0x000fda0003f05300 */
[----:B0-----:R-:W-:Y:S05]  /*0230*/  @!P0 BRA `(.L_x_4) ;  /* 0x0000002000fc8947 */ /* 0x001fea0003800000 */
[----:B------:R-:W0:Y:S01]  /*0240*/  LDC.64 R8, c[0x4][RZ] ;  /* 0x01000000ff087b82 */ /* 0x000e220000000a00 */
[----:B------:R-:W-:Y:S01]  /*0250*/  IMAD.MOV.U32 R0, RZ, RZ, RZ ;  /* 0x000000ffff007224 */ /* 0x000fe200078e00ff */
[----:B------:R-:W-:Y:S02]  /*0260*/  CS2R R4, SRZ ;  /* 0x0000000000047805 */ /* 0x000fe4000001ff00 */
[----:B------:R-:W-:Y:S01]  /*0270*/  CS2R R6, SRZ ;  /* 0x0000000000067805 */ /* 0x000fe2000001ff00 */
[----:B------:R-:W-:Y:S02]  /*0280*/  IMAD.MOV.U32 R3, RZ, RZ, RZ ;  /* 0x000000ffff037224 */ /* 0x000fe400078e00ff */
[----:B0-----:R-:W-:-:S07]  /*0290*/  IMAD.WIDE.U32 R8, R11, 0xc80, R8 ;  /* 0x00000c800b087825 */ /* 0x001fce00078e0008 */
.L_x_6:
[----:B------:R-:W-:-:S06]  /*02a0*/  IMAD R12, R0, 0x4, R1 ;  /* 0x00000004000c7824 */ /* 0x000fcc00078e0201 */
[----:B------:R-:W5:Y:S01]  /*02b0*/  LDL R12, [R12+0x4] ;  /* 0x000004000c0c7983 */ /* 0x000f620000100800 */
[----:B------:R-:W-:-:S05]  /*02c0*/  UMOV UR4, URZ ;  /* 0x000000ff00047c82 */ /* 0x000fca0008000000 */
.L_x_5:
[----:B-----5:R-:W-:Y:S01]  /*02d0*/  SHF.R.U32.HI R22, RZ, UR4, R12 ;  /* 0x00000004ff167c19 */ /* 0x020fe2000801160c */
[----:B------:R-:W-:-:S03]  /*02e0*/  IMAD.SHL.U32 R14, R0, 0x20, RZ ;  /* 0x00000020000e7824 */ /* 0x000fc600078e00ff */
[----:B------:R-:W-:Y:S01]  /*02f0*/  LOP3.LUT R15, R22, 0x1, RZ, 0xc0, !PT ;  /* 0x00000001160f7812 */ /* 0x000fe200078ec0ff */
[----:B------:R-:W-:-:S03]  /*0300*/  VIADD R14, R14, UR4 ;  /* 0x000000040e0e7c36 */ /* 0x000fc60008000000 */
[----:B------:R-:W-:Y:S01]  /*0310*/  ISETP.NE.U32.AND P0, PT, R15, 0x1, PT ;  /* 0x000000010f00780c */ /* 0x000fe20003f05070 */
[----:B------:R-:W-:-:S03]  /*0320*/  IMAD R15, R14, 0x5, RZ ;  /* 0x000000050e0f7824 */ /* 0x000fc600078e02ff */
[----:B------:R-:W-:Y:S01]  /*0330*/  R2P PR, R22, 0x7e ;  /* 0x0000007e16007804 */ /* 0x000fe20000000000 */
[----:B------:R-:W-:-:S08]  /*0340*/  IMAD.WIDE.U32 R14, R15, 0x4, R8 ;  /* 0x000000040f0e7825 */ /* 0x000fd000078e0008 */
[----:B------:R-:W2:Y:S04]  /*0350*/  @!P0 LDG.E R16, desc[UR6][R14.64+0x10] ;  /* 0x000010060e108981 */ /* 0x000ea8000c1e1900 */
[----:B------:R-:W3:Y:S04]  /*0360*/  @P1 LDG.E R18, desc[UR6][R14.64+0x24] ;  /* 0x000024060e121981 */ /* 0x000ee8000c1e1900 */
[----:B------:R-:W4:Y:S04]  /*0370*/  @P2 LDG.E R20, desc[UR6][R14.64+0x38] ;  /* 0x000038060e142981 */ /* 0x000f28000c1e1900 */
[----:B------:R-:W4:Y:S04]  /*0380*/  @P3 LDG.E R24, desc[UR6][R14.64+0x4c] ;  /* 0x00004c060e183981 */ /* 0x000f28000c1e1900 */
[----:B------:R-:W4:Y:S04]  /*0390*/  @P4 LDG.E R26, desc[UR6][R14.64+0x60] ;  /* 0x000060060e1a4981 */ /* 0x000f28000c1e1900 */
[----:B------:R-:W4:Y:S04]  /*03a0*/  @!P0 LDG.E R17, desc[UR6][R14.64+0x4] ;  /* 0x000004060e118981 */ /* 0x000f28000c1e1900 */
[----:B------:R-:W4:Y:S04]  /*03b0*/  @!P0 LDG.E R19, desc[UR6][R14.64+0xc] ;  /* 0x00000c060e138981 */ /* 0x000f28000c1e1900 */
[----:B------:R-:W4:Y:S04]  /*03c0*/  @P1 LDG.E R21, desc[UR6][R14.64+0x18] ;  /* 0x000018060e151981 */ /* 0x000f28000c1e1900 */
[----:B------:R-:W4:Y:S04]  /*03d0*/  @P3 LDG.E R23, desc[UR6][R14.64+0x40] ;  /* 0x000040060e173981 */ /* 0x000f28000c1e1900 */
[----:B------:R-:W4:Y:S04]  /*03e0*/  @P5 LDG.E R25, desc[UR6][R14.64+0x70] ;  /* 0x000070060e195981 */ /* 0x000f28000c1e1900 */
[----:B------:R-:W4:Y:S01]  /*03f0*/  @P6 LDG.E R28, desc[UR6][R14.64+0x88] ;  /* 0x000088060e1c6981 */ /* 0x000f22000c1e1900 */
[----:B--2---:R-:W-:-:S03]  /*0400*/  @!P0 LOP3.LUT R5, R5, R16, RZ, 0x3c, !PT ;  /* 0x0000001005058212 */ /* 0x004fc600078e3cff */
[----:B------:R-:W2:Y:S01]  /*0410*/  @!P0 LDG.E R16, desc[UR6][R14.64] ;  /* 0x000000060e108981 */ /* 0x000ea2000c1e1900 */
[----:B---3--:R-:W-:-:S03]  /*0420*/  @P1 LOP3.LUT R5, R5, R18, RZ, 0x3c, !PT ;  /* 0x0000001205051212 */ /* 0x008fc600078e3cff */
[----:B------:R-:W3:Y:S01]  /*0430*/  @!P0 LDG.E R18, desc[UR6][R14.64+0x8] ;  /* 0x000008060e128981 */ /* 0x000ee2000c1e1900 */
[----:B----4-:R-:W-:-:S03]  /*0440*/  @P2 LOP3.LUT R5, R5, R20, RZ, 0x3c, !PT ;  /* 0x0000001405052212 */ /* 0x010fc600078e3cff */
[----:B------:R-:W4:Y:S01]  /*0450*/  @P1 LDG.E R20, desc[UR6][R14.64+0x14] ;  /* 0x000014060e141981 */ /* 0x000f22000c1e1900 */
[----:B------:R-:W-:-:S03]  /*0460*/  @P3 LOP3.LUT R5, R5, R24, RZ, 0x3c, !PT ;  /* 0x0000001805053212 */ /* 0x000fc600078e3cff */
[----:B------:R-:W4:Y:S01]  /*0470*/  @P5 LDG.E R24, desc[UR6][R14.64+0x74] ;  /* 0x000074060e185981 */ /* 0x000f22000c1e1900 */
[----:B------:R-:W-:-:S03]  /*0480*/  @P4 LOP3.LUT R5, R5, R26, RZ, 0x3c, !PT ;  /* 0x0000001a05054212 */ /* 0x000fc600078e3cff */
[----:B------:R-:W4:Y:S01]  /*0490*/  @P3 LDG.E R26, desc[UR6][R14.64+0x44] ;  /* 0x000044060e1a3981 */ /* 0x000f22000c1e1900 */
[----:B------:R-:W-:-:S03]  /*04a0*/  @!P0 LOP3.LUT R6, R6, R17, RZ, 0x3c, !PT ;  /* 0x0000001106068212 */ /* 0x000fc600078e3cff */
[----:B------:R-:W4:Y:S01]  /*04b0*/  @P1 LDG.E R17, desc[UR6][R14.64+0x20] ;  /* 0x000020060e111981 */ /* 0x000f22000c1e1900 */
[----:B------:R-:W-:-:S03]  /*04c0*/  @!P0 LOP3.LUT R4, R4, R19, RZ, 0x3c, !PT ;  /* 0x0000001304048212 */ /* 0x000fc600078e3cff */
[----:B------:R-:W4:Y:S01]  /*04d0*/  @P2 LDG.E R19, desc[UR6][R14.64+0x2c] ;  /* 0x00002c060e132981 */ /* 0x000f22000c1e1900 */
[----:B------:R-:W-:-:S03]  /*04e0*/  @P1 LOP3.LUT R6, R6, R21, RZ, 0x3c, !PT ;  /* 0x0000001506061212 */ /* 0x000fc600078e3cff */
[----:B------:R-:W4:Y:S01]  /*04f0*/  @P2 LDG.E R21, desc[UR6][R14.64+0x34] ;  /* 0x000034060e152981 */ /* 0x000f22000c1e1900 */
[----:B--2---:R-:W-:-:S03]  /*0500*/  @!P0 LOP3.LUT R3, R3, R16, RZ, 0x3c, !PT ;  /* 0x0000001003038212 */ /* 0x004fc600078e3cff */
[----:B------:R-:W2:Y:S01]  /*0510*/  @P1 LDG.E R16, desc[UR6][R14.64+0x1c] ;  /* 0x00001c060e101981 */ /* 0x000ea2000c1e1900 */
[----:B---3--:R-:W-:-:S03]  /*0520*/  @!P0 LOP3.LUT R7, R7, R18, RZ, 0x3c, !PT ;  /* 0x0000001207078212 */ /* 0x008fc600078e3cff */
[----:B------:R-:W3:Y:S01]  /*0530*/  @P2 LDG.E R18, desc[UR6][R14.64+0x28] ;  /* 0x000028060e122981 */ /* 0x000ee2000c1e1900 */
[----:B----4-:R-:W-:-:S03]  /*0540*/  @P1 LOP3.LUT R3, R3, R20, RZ, 0x3c, !PT ;  /* 0x0000001403031212 */ /* 0x010fc600078e3cff */
[----:B------:R-:W4:Y:S01]  /*0550*/  @P2 LDG.E R20, desc[UR6][R14.64+0x30] ;  /* 0x000030060e142981 */ /* 0x000f22000c1e1900 */
[----:B------:R-:W-:-:S03]  /*0560*/  @P5 LOP3.LUT R5, R5, R24, RZ, 0x3c, !PT ;  /* 0x0000001805055212 */ /* 0x000fc600078e3cff */
[----:B------:R-:W4:Y:S01]  /*0570*/  @P3 LDG.E R24, desc[UR6][R14.64+0x3c] ;  /* 0x00003c060e183981 */ /* 0x000f22000c1e1900 */
[----:B------:R-:W-:-:S03]  /*0580*/  @P1 LOP3.LUT R4, R4, R17, RZ, 0x3c, !PT ;  /* 0x0000001104041212 */ /* 0x000fc600078e3cff */
[----:B------:R-:W4:Y:S01]  /*0590*/  @P3 LDG.E R17, desc[UR6][R14.64+0x48] ;  /* 0x000048060e113981 */ /* 0x000f22000c1e1900 */
[----:B------:R-:W-:-:S03]  /*05a0*/  @P2 LOP3.LUT R6, R6, R19, RZ, 0x3c, !PT ;  /* 0x0000001306062212 */ /* 0x000fc600078e3cff */
[----:B------:R-:W4:Y:S01]  /*05b0*/  @P4 LDG.E R19, desc[UR6][R14.64+0x54] ;  /* 0x000054060e134981 */ /* 0x000f22000c1e1900 */
[----:B------:R-:W-:Y:S02]  /*05c0*/  @P2 LOP3.LUT R4, R4, R21, RZ, 0x3c, !PT ;  /* 0x0000001504042212 */ /* 0x000fe400078e3cff */
[----:B------:R-:W-:Y:S01]  /*05d0*/  @P3 LOP3.LUT R6, R6, R23, RZ, 0x3c, !PT ;  /* 0x0000001706063212 */ /* 0x000fe200078e3cff */
[----:B------:R-:W4:Y:S04]  /*05e0*/  @P4 LDG.E R21, desc[UR6][R14.64+0x5c] ;  /* 0x00005c060e154981 */ /* 0x000f28000c1e1900 */
[----:B------:R-:W4:Y:S01]  /*05f0*/  @P5 LDG.E R23, desc[UR6][R14.64+0x68] ;  /* 0x000068060e175981 */ /* 0x000f22000c1e1900 */
[----:B--2---:R-:W-:-:S03]  /*0600*/  @P1 LOP3.LUT R7, R7, R16, RZ, 0x3c, !PT ;  /* 0x0000001007071212 */ /* 0x004fc600078e3cff */
[----:B------:R-:W2:Y:S01]  /*0610*/  @P4 LDG.E R16, desc[UR6][R14.64+0x50] ;  /* 0x000050060e104981 */ /* 0x000ea2000c1e1900 */
[----:B---3--:R-:W-:-:S03]  /*0620*/  @P2 LOP3.LUT R3, R3, R18, RZ, 0x3c, !PT ;  /* 0x0000001203032212 */ /* 0x008fc600078e3cff */
[----:B------:R-:W3:Y:S01]  /*0630*/  @P4 LDG.E R18, desc[UR6][R14.64+0x58] ;  /* 0x000058060e124981 */ /* 0x000ee2000c1e1900 */
[----:B----4-:R-:W-:-:S03]  /*0640*/  @P2 LOP3.LUT R7, R7, R20, RZ, 0x3c, !PT ;  /* 0x0000001407072212 */ /* 0x010fc600078e3cff */
[----:B------:R-:W4:Y:S01]  /*0650*/  @P5 LDG.E R20, desc[UR6][R14.64+0x64] ;  /* 0x000064060e145981 */ /* 0x000f22000c1e1900 */
[----:B------:R-:W-:-:S03]  /*0660*/  @P3 LOP3.LUT R3, R3, R24, RZ, 0x3c, !PT ;  /* 0x0000001803033212 */ /* 0x000fc600078e3cff */
[----:B------:R-:W4:Y:S01]  /*0670*/  @P5 LDG.E R24, desc[UR6][R14.64+0x6c] ;  /* 0x00006c060e185981 */ /* 0x000f22000c1e1900 */
[----:B------:R-:W-:Y:S02]  /*0680*/  LOP3.LUT P0, RZ, R22, 0x80, RZ, 0xc0, !PT ;  /* 0x0000008016ff7812 */ /* 0x000fe4000780c0ff */
[----:B------:R-:W-:Y:S02]  /*0690*/  @P3 LOP3.LUT R7, R7, R26, RZ, 0x3c, !PT ;  /* 0x0000001a07073212 */ /* 0x000fe400078e3cff */
[----:B------:R-:W-:Y:S02]  /*06a0*/  @P3 LOP3.LUT R4, R4, R17, RZ, 0x3c, !PT ;  /* 0x0000001104043212 */ /* 0x000fe400078e3cff */
[----:B------:R-:W4:Y:S01]  /*06b0*/  @P6 LDG.E R17, desc[UR6][R14.64+0x7c] ;  /* 0x00007c060e116981 */ /* 0x000f22000c1e1900 */
[----:B------:R-:W-:-:S03]  /*06c0*/  @P4 LOP3.LUT R6, R6, R19, RZ, 0x3c, !PT ;  /* 0x0000001306064212 */ /* 0x000fc600078e3cff */
[----:B------:R-:W4:Y:S01]  /*06d0*/  @P6 LDG.E R19, desc[UR6][R14.64+0x84] ;  /* 0x000084060e136981 */ /* 0x000f22000c1e1900 */
[----:B------:R-:W-:-:S03]  /*06e0*/  @P4 LOP3.LUT R4, R4, R21, RZ, 0x3c, !PT ;  /* 0x0000001504044212 */ /* 0x000fc600078e3cff */
[----:B------:R-:W4:Y:S01]  /*06f0*/  @P0 LDG.E R26, desc[UR6][R14.64+0x9c] ;  /* 0x00009c060e1a0981 */ /* 0x000f22000c1e1900 */
[----:B------:R-:W-:-:S03]  /*0700*/  @P5 LOP3.LUT R6, R6, R23, RZ, 0x3c, !PT ;  /* 0x0000001706065212 */ /* 0x000fc600078e3cff */
        /* <DEDUP_REMOVED lines=10> */
[----:B------:R-:W-:Y:S02]  /*07b0*/  @P5 LOP3.LUT R4, R4, R25, RZ, 0x3c, !PT ;  /* 0x0000001904045212 */ /* 0x000fe400078e3cff */
[----:B------:R-:W-:Y:S02]  /*07c0*/  @P6 LOP3.LUT R5, R5, R28, RZ, 0x3c, !PT ;  /* 0x0000001c05056212 */ /* 0x000fe400078e3cff */
[----:B------:R-:W-:Y:S02]  /*07d0*/  @P6 LOP3.LUT R6, R6, R17, RZ, 0x3c, !PT ;  /* 0x0000001106066212 */ /* 0x000fe400078e3cff */
[----:B------:R-:W-:Y:S02]  /*07e0*/  @P6 LOP3.LUT R4, R4, R19, RZ, 0x3c, !PT ;  /* 0x0000001304046212 */ /* 0x000fe400078e3cff */
[----:B------:R-:W-:Y:S02]  /*07f0*/  @P0 LOP3.LUT R5, R5, R26, RZ, 0x3c, !PT ;  /* 0x0000001a05050212 */ /* 0x000fe400078e3cff */
[----:B------:R-:W-:-:S02]  /*0800*/  @P0 LOP3.LUT R6, R6, R21, RZ, 0x3c, !PT ;  /* 0x0000001506060212 */ /* 0x000fc400078e3cff */
[----:B------:R-:W-:Y:S02]  /*0810*/  @P0 LOP3.LUT R4, R4, R23, RZ, 0x3c, !PT ;  /* 0x0000001704040212 */ /* 0x000fe400078e3cff */
[----:B--2---:R-:W-:Y:S02]  /*0820*/  @P6 LOP3.LUT R3, R3, R16, RZ, 0x3c, !PT ;  /* 0x0000001003036212 */ /* 0x004fe400078e3cff */
[----:B---3--:R-:W-:Y:S02]  /*0830*/  @P6 LOP3.LUT R7, R7, R18, RZ, 0x3c, !PT ;  /* 0x0000001207076212 */ /* 0x008fe400078e3cff */
[----:B----4-:R-:W-:Y:S02]  /*0840*/  @P0 LOP3.LUT R3, R3, R20, RZ, 0x3c, !PT ;  /* 0x0000001403030212 */ /* 0x010fe400078e3cff */
[----:B------:R-:W-:Y:S02]  /*0850*/  @P0 LOP3.LUT R7, R7, R24, RZ, 0x3c, !PT ;  /* 0x0000001807070212 */ /* 0x000fe400078e3cff */
[----:B------:R-:W-:-:S13]  /*0860*/  R2P PR, R22.B1, 0x7f ;  /* 0x0000007f16007804 */ /* 0x000fda0000001000 */
[----:B------:R-:W2:Y:S04]  /*0870*/  @P0 LDG.E R18, desc[UR6][R14.64+0xa0] ;  /* 0x0000a0060e120981 */ /* 0x000ea8000c1e1900 */
[----:B------:R-:W3:Y:S04]  /*0880*/  @P0 LDG.E R19, desc[UR6][R14.64+0xa4] ;  /* 0x0000a4060e130981 */ /* 0x000ee8000c1e1900 */
[----:B------:R-:W4:Y:S04]  /*0890*/  @P0 LDG.E R20, desc[UR6][R14.64+0xa8] ;  /* 0x0000a8060e140981 */ /* 0x000f28000c1e1900 */
[----:B------:R-:W4:Y:S04]  /*08a0*/  @P0 LDG.E R21, desc[UR6][R14.64+0xac] ;  /* 0x0000ac060e150981 */ /* 0x000f28000c1e1900 */
[----:B------:R-:W4:Y:S04]  /*08b0*/  @P0 LDG.E R24, desc[UR6][R14.64+0xb0] ;  /* 0x0000b0060e180981 */ /* 0x000f28000c1e1900 */
[----:B------:R-:W4:Y:S04]  /*08c0*/  @P1 LDG.E R16, desc[UR6][R14.64+0xbc] ;  /* 0x0000bc060e101981 */ /* 0x000f28000c1e1900 */
[----:B------:R-:W4:Y:S04]  /*08d0*/  @P1 LDG.E R26, desc[UR6][R14.64+0xb4] ;  /* 0x0000b4060e1a1981 */ /* 0x000f28000c1e1900 */
        /* <DEDUP_REMOVED lines=11> */
[----:B------:R-:W-:Y:S01]  /*0990*/  LOP3.LUT P0, RZ, R22, 0x8000, RZ, 0xc0, !PT ;  /* 0x0000800016ff7812 */ /* 0x000fe2000780c0ff */
[----:B------:R-:W4:Y:S01]  /*09a0*/  @P2 LDG.E R24, desc[UR6][R14.64+0xd8] ;  /* 0x0000d8060e182981 */ /* 0x000f22000c1e1900 */
[----:B------:R-:W-:-:S03]  /*09b0*/  @P1 LOP3.LUT R7, R7, R16, RZ, 0x3c, !PT ;  /* 0x0000001007071212 */ /* 0x000fc600078e3cff */
[----:B------:R-:W4:Y:S01]  /*09c0*/  @P2 LDG.E R22, desc[UR6][R14.64+0xd0] ;  /* 0x0000d0060e162981 */ /* 0x000f22000c1e1900 */
[----:B------:R-:W-:-:S03]  /*09d0*/  @P1 LOP3.LUT R3, R3, R26, RZ, 0x3c, !PT ;  /* 0x0000001a03031212 */ /* 0x000fc600078e3cff */
[----:B------:R-:W4:Y:S01]  /*09e0*/  @P3 LDG.E R16, desc[UR6][R14.64+0xe4] ;  /* 0x0000e4060e103981 */ /* 0x000f22000c1e1900 */
[----:B------:R-:W-:-:S03]  /*09f0*/  @P1 LOP3.LUT R6, R6, R23, RZ, 0x3c, !PT ;  /* 0x0000001706061212 */ /* 0x000fc600078e3cff */
[----:B------:R-:W4:Y:S01]  /*0a00*/  @P3 LDG.E R26, desc[UR6][R14.64+0xdc] ;  /* 0x0000dc060e1a3981 */ /* 0x000f22000c1e1900 */
[----:B------:R-:W-:-:S03]  /*0a10*/  @P1 LOP3.LUT R4, R4, R17, RZ, 0x3c, !PT ;  /* 0x0000001104041212 */ /* 0x000fc600078e3cff */
        /* <DEDUP_REMOVED lines=43> */
[----:B------:R-:W-:-:S04]  /*0cd0*/  UIADD3 UR4, UPT, UPT, UR4, 0x10, URZ ;  /* 0x0000001004047890 */ /* 0x000fc8000fffe0ff */
[----:B------:R-:W-:Y:S01]  /*0ce0*/  UISETP.NE.AND UP0, UPT, UR4, 0x20, UPT ;  /* 0x000000200400788c */ /* 0x000fe2000bf05270 */
[----:B--2---:R-:W-:Y:S02]  /*0cf0*/  @P5 LOP3.LUT R5, R5, R18, RZ, 0x3c, !PT ;  /* 0x0000001205055212 */ /* 0x004fe400078e3cff */
[----:B---3--:R-:W-:Y:S02]  /*0d00*/  @P6 LOP3.LUT R6, R6, R19, RZ, 0x3c, !PT ;  /* 0x0000001306066212 */ /* 0x008fe400078e3cff */
[----:B----4-:R-:W-:Y:S02]  /*0d10*/  @P6 LOP3.LUT R3, R3, R20, RZ, 0x3c, !PT ;  /* 0x0000001403036212 */ /* 0x010fe400078e3cff */
[----:B------:R-:W-:Y:S02]  /*0d20*/  @P6 LOP3.LUT R4, R4, R21, RZ, 0x3c, !PT ;  /* 0x0000001504046212 */ /* 0x000fe400078e3cff */
[----:B------:R-:W-:Y:S02]  /*0d30*/  @P6 LOP3.LUT R7, R7, R22, RZ, 0x3c, !PT ;  /* 0x0000001607076212 */ /* 0x000fe400078e3cff */
[----:B------:R-:W-:-:S02]  /*0d40*/  @P6 LOP3.LUT R5, R5, R16, RZ, 0x3c, !PT ;  /* 0x0000001005056212 */ /* 0x000fc400078e3cff */
[----:B------:R-:W-:Y:S02]  /*0d50*/  @P0 LOP3.LUT R3, R3, R24, RZ, 0x3c, !PT ;  /* 0x0000001803030212 */ /* 0x000fe400078e3cff */
[----:B------:R-:W-:Y:S02]  /*0d60*/  @P0 LOP3.LUT R5, R5, R28, RZ, 0x3c, !PT ;  /* 0x0000001c05050212 */ /* 0x000fe400078e3cff */
[----:B------:R-:W-:Y:S02]  /*0d70*/  @P0 LOP3.LUT R7, R7, R26, RZ, 0x3c, !PT ;  /* 0x0000001a07070212 */ /* 0x000fe400078e3cff */
[----:B------:R-:W-:Y:S02]  /*0d80*/  @P0 LOP3.LUT R4, R4, R23, RZ, 0x3c, !PT ;  /* 0x0000001704040212 */ /* 0x000fe400078e3cff */
[----:B------:R-:W-:Y:S01]  /*0d90*/  @P0 LOP3.LUT R6, R6, R17, RZ, 0x3c, !PT ;  /* 0x0000001106060212 */ /* 0x000fe200078e3cff */
[----:B------:R-:W-:Y:S06]  /*0da0*/  BRA.U UP0, `(.L_x_5) ;  /* 0xfffffff500487547 */ /* 0x000fec000b83ffff */
[----:B------:R-:W-:-:S05]  /*0db0*/  VIADD R0, R0, 0x1 ;  /* 0x0000000100007836 */ /* 0x000fca0000000000 */
[----:B------:R-:W-:-:S13]  /*0dc0*/  ISETP.NE.AND P0, PT, R0, 0x5, PT ;  /* 0x000000050000780c */ /* 0x000fda0003f05270 */
[----:B------:R-:W-:Y:S05]  /*0dd0*/  @P0 BRA `(.L_x_6) ;  /* 0xfffffff400300947 */ /* 0x000fea000383ffff */
[----:B------:R-:W-:Y:S01]  /*0de0*/  LOP3.LUT R0, R2, 0x3, RZ, 0xc0, !PT ;  /* 0x0000000302007812 */ /* 0x000fe200078ec0ff */
[----:B------:R0:W-:Y:S03]  /*0df0*/  STL.64 [R1+0x8], R6 ;  /* 0x0000080601007387 */ /* 0x0001e60000100a00 */
[----:B------:R-:W-:Y:S01]  /*0e00*/  ISETP.NE.U32.AND P0, PT, R0, 0x1, PT ;  /* 0x000000010000780c */ /* 0x000fe20003f05070 */
[----:B------:R0:W-:Y:S03]  /*0e10*/  STL.64 [R1+0x10], R4 ;  /* 0x0000100401007387 */ /* 0x0001e60000100a00 */
[----:B------:R-:W-:Y:S01]  /*0e20*/  ISETP.NE.AND.EX P0, PT, RZ, RZ, PT, P0 ;  /* 0x000000ffff00720c */ /* 0x000fe20003f05300 */
[----:B------:R0:W-:-:S12]  /*0e30*/  STL [R1+0x4], R3 ;  /* 0x0000040301007387 */ /* 0x0001d80000100800 */
[----:B0-----:R-:W-:Y:S05]  /*0e40*/  @!P0 BRA `(.L_x_4) ;  /* 0x0000001400f88947 */ /* 0x001fea0003800000 */
[----:B------:R-:W-:Y:S01]  /*0e50*/  UMOV UR4, URZ ;  /* 0x000000ff00047c82 */ /* 0x000fe20008000000 */
[----:B------:R-:W-:Y:S01]  /*0e60*/  IMAD.MOV.U32 R0, RZ, RZ, RZ ;  /* 0x000000ffff007224 */ /* 0x000fe200078e00ff */
[----:B------:R-:W-:Y:S01]  /*0e70*/  CS2R R6, SRZ ;  /* 0x0000000000067805 */ /* 0x000fe2000001ff00 */
[----:B------:R-:W-:Y:S02]  /*0e80*/  IMAD.MOV.U32 R4, RZ, RZ, RZ ;  /* 0x000000ffff047224 */ /* 0x000fe400078e00ff */
[----:B------:R-:W-:Y:S02]  /*0e90*/  IMAD.MOV.U32 R3, RZ, RZ, RZ ;  /* 0x000000ffff037224 */ /* 0x000fe400078e00ff */
[----:B------:R-:W-:-:S07]  /*0ea0*/  IMAD.U32 R5, RZ, RZ, UR4 ;  /* 0x00000004ff057e24 */ /* 0x000fce000f8e00ff */
.L_x_8:
[----:B------:R-:W-:-:S06]  /*0eb0*/  IMAD R12, R0, 0x4, R1 ;  /* 0x00000004000c7824 */ /* 0x000fcc00078e0201 */
[----:B------:R-:W5:Y:S01]  /*0ec0*/  LDL R12, [R12+0x4] ;  /* 0x000004000c0c7983 */ /* 0x000f620000100800 */
[----:B------:R-:W-:-:S05]  /*0ed0*/  UMOV UR4, URZ ;  /* 0x000000ff00047c82 */ /* 0x000fca0008000000 */
.L_x_7:
        /* <DEDUP_REMOVED lines=180> */
[----:B------:R0:W-:Y:S03]  /*1a20*/  STL [R1+0x4], R3 ;  /* 0x0000040301007387 */ /* 0x0001e60000100800 */
[----:B------:R-:W-:Y:S01]  /*1a30*/  ISETP.NE.AND.EX P0, PT, RZ, RZ, PT, P0 ;  /* 0x000000ffff00720c */ /* 0x000fe20003f05300 */
[----:B------:R0:W-:-:S12]  /*1a40*/  STL.64 [R1+0x10], R4 ;  /* 0x0000100401007387 */ /* 0x0001d80000100a00 */
[----:B0-----:R-:W-:Y:S05]  /*1a50*/  @P0 BRA `(.L_x_4) ;  /* 0x0000000800f40947 */ /* 0x001fea0003800000 */
[----:B------:R-:W-:Y:S01]  /*1a60*/  UMOV UR4, URZ ;  /* 0x000000ff00047c82 */ /* 0x000fe20008000000 */
[----:B------:R-:W-:Y:S01]  /*1a70*/  IMAD.MOV.U32 R0, RZ, RZ, RZ ;  /* 0x000000ffff007224 */ /* 0x000fe200078e00ff */
[----:B------:R-:W-:Y:S01]  /*1a80*/  CS2R R6, SRZ ;  /* 0x0000000000067805 */ /* 0x000fe2000001ff00 */
[----:B------:R-:W-:Y:S02]  /*1a90*/  IMAD.MOV.U32 R4, RZ, RZ, RZ ;  /* 0x000000ffff047224 */ /* 0x000fe400078e00ff */
[----:B------:R-:W-:Y:S02]  /*1aa0*/  IMAD.MOV.U32 R3, RZ, RZ, RZ ;  /* 0x000000ffff037224 */ /* 0x000fe400078e00ff */
[----:B------:R-:W-:-:S07]  /*1ab0*/  IMAD.U32 R5, RZ, RZ, UR4 ;  /* 0x00000004ff057e24 */ /* 0x000fce000f8e00ff */
.L_x_10:
[----:B------:R-:W-:-:S06]  /*1ac0*/  IMAD R12, R0, 0x4, R1 ;  /* 0x00000004000c7824 */ /* 0x000fcc00078e0201 */
[----:B------:R-:W5:Y:S01]  /*1ad0*/  LDL R12, [R12+0x4] ;  /* 0x000004000c0c7983 */ /* 0x000f620000100800 */
[----:B------:R-:W-:-:S05]  /*1ae0*/  UMOV UR4, URZ ;  /* 0x000000ff00047c82 */ /* 0x000fca0008000000 */
.L_x_9:
        /* <DEDUP_REMOVED lines=177> */
[----:B------:R0:W-:Y:S04]  /*2600*/  STL.64 [R1+0x8], R6 ;  /* 0x0000080601007387 */ /* 0x0001e80000100a00 */
[----:B------:R0:W-:Y:S04]  /*2610*/  STL [R1+0x4], R3 ;  /* 0x0000040301007387 */ /* 0x0001e80000100800 */
[----:B------:R0:W-:Y:S02]  /*2620*/  STL.64 [R1+0x10], R4 ;  /* 0x0000100401007387 */ /* 0x0001e40000100a00 */
.L_x_4:
[----:B------:R-:W-:Y:S05]  /*2630*/  BSYNC.RECONVERGENT B1 ;  /* 0x0000000000017941 */ /* 0x000fea0003800200 */
.L_x_3:
[C---:B------:R-:W-:Y:S01]  /*2640*/  ISETP.GT.U32.AND P0, PT, R2.reuse, 0x3, PT ;  /* 0x000000030200780c */ /* 0x040fe20003f04070 */
[----:B------:R-:W-:Y:S01]  /*2650*/  VIADD R11, R11, 0x1 ;  /* 0x000000010b0b7836 */ /* 0x000fe20000000000 */
[--C-:B------:R-:W-:Y:S02]  /*2660*/  SHF.R.U64 R2, R2, 0x2, R13.reuse ;  /* 0x0000000202027819 */ /* 0x100fe4000000120d */
[----:B------:R-:W-:Y:S02]  /*2670*/  ISETP.GT.U32.AND.EX P0, PT, R13, RZ, PT, P0 ;  /* 0x000000ff0d00720c */ /* 0x000fe40003f04100 */
[----:B------:R-:W-:-:S11]  /*2680*/  SHF.R.U32.HI R13, RZ, 0x2, R13 ;  /* 0x00000002ff0d7819 */ /* 0x000fd6000001160d */
[----:B------:R-:W-:Y:S05]  /*2690*/  @P0 BRA `(.L_x_11) ;  /* 0xffffffd800d40947 */ /* 0x000fea000383ffff */
.L_x_2:
[----:B------:R-:W-:Y:S05]  /*26a0*/  BSYNC.RECONVERGENT B0 ;  /* 0x0000000000007941 */ /* 0x000fea0003800200 */
.L_x_1:
[----:B0-----:R-:W0:Y:S01]  /*26b0*/  LDC.64 R6, c[0x0][0x390] ;  /* 0x0000e400ff067b82 */ /* 0x001e220000000a00 */
[----:B------:R-:W-:Y:S01]  /*26c0*/  SHF.R.U32.HI R0, RZ, 0x2, R3 ;  /* 0x00000002ff007819 */ /* 0x000fe20000011603 */
[----:B------:R-:W1:Y:S03]  /*26d0*/  LDCU.64 UR4, c[0x0][0x380] ;  /* 0x00007000ff0477ac */ /* 0x000e660008000a00 */
[----:B------:R-:W-:Y:S01]  /*26e0*/  LOP3.LUT R0, R0, R3, RZ, 0x3c, !PT ;  /* 0x0000000300007212 */ /* 0x000fe200078e3cff */
[----:B------:R-:W-:-:S04]  /*26f0*/  IMAD.SHL.U32 R3, R5, 0x10, RZ ;  /* 0x0000001005037824 */ /* 0x000fc800078e00ff */
[----:B------:R-:W-:-:S05]  /*2700*/  IMAD.SHL.U32 R2, R0, 0x2, RZ ;  /* 0x0000000200027824 */ /* 0x000fca00078e00ff */
[----:B------:R-:W-:-:S04]  /*2710*/  LOP3.LUT R2, R0, R2, R3, 0x96, !PT ;  /* 0x0000000200027212 */ /* 0x000fc800078e9603 */
[----:B------:R-:W-:Y:S02]  /*2720*/  LOP3.LUT R2, R2, R5, RZ, 0x3c, !PT ;  /* 0x0000000502027212 */ /* 0x000fe400078e3cff */
[----:B0-----:R-:W-:Y:S02]  /*2730*/  LOP3.LUT R6, R6, 0xaad26b49, RZ, 0x3c, !PT ;  /* 0xaad26b4906067812 */ /* 0x001fe400078e3cff */
[----:B------:R-:W-:-:S03]  /*2740*/  LOP3.LUT R7, R7, 0xf7dcefdd, RZ, 0x3c, !PT ;  /* 0xf7dcefdd07077812 */ /* 0x000fc600078e3cff */
[----:B------:R-:W-:Y:S02]  /*2750*/  IMAD R6, R6, 0x4182bed5, RZ ;  /* 0x4182bed506067824 */ /* 0x000fe400078e02ff */
[----:B------:R-:W-:-:S05]  /*2760*/  IMAD R7, R7, -0x658354e5, RZ ;  /* 0x9a7cab1b07077824 */ /* 0x000fca00078e02ff */
[----:B------:R-:W-:-:S04]  /*2770*/  IADD3 R7, PT, PT, R6, 0x64f0c9, R7 ;  /* 0x0064f0c906077810 */ /* 0x000fc80007ffe007 */
[----:B------:R-:W-:Y:S02]  /*2780*/  IADD3 R0, PT, PT, R7, 0x587c5, R2 ;  /* 0x000587c507007810 */ /* 0x000fe40007ffe002 */
[----:B------:R-:W-:Y:S02]  /*2790*/  SHF.R.S32.HI R7, RZ, 0x1f, R10 ;  /* 0x0000001fff077819 */ /* 0x000fe4000001140a */
[----:B-1----:R-:W-:Y:S01]  /*27a0*/  LEA R2, P0, R10, UR4, 0x2 ;  /* 0x000000040a027c11 */ /* 0x002fe2000f8010ff */
[----:B------:R-:W-:-:S05]  /*27b0*/  IMAD.HI.U32 R3, R0, -0x33333333, RZ ;  /* 0xcccccccd00037827 */ /* 0x000fca00078e00ff */
[----:B------:R-:W-:Y:S02]  /*27c0*/  SHF.R.U32.HI R5, RZ, 0x3, R3 ;  /* 0x00000003ff057819 */ /* 0x000fe40000011603 */
[----:B------:R-:W-:-:S03]  /*27d0*/  LEA.HI.X R3, R10, UR5, R7, 0x2, P0 ;  /* 0x000000050a037c11 */ /* 0x000fc600080f1407 */
[----:B------:R-:W-:-:S05]  /*27e0*/  IMAD R5, R5, -0xa, R0 ;  /* 0xfffffff605057824 */ /* 0x000fca00078e0200 */
[----:B------:R-:W-:Y:S01]  /*27f0*/  STG.E desc[UR6][R2.64], R5 ;  /* 0x0000000502007986 */ /* 0x000fe2000c101906 */
[----:B------:R-:W-:Y:S05]  /*2800*/  EXIT ;  /* 0x000000000000794d */ /* 0x000fea0003800000 */
.L_x_12:
        /* <DEDUP_REMOVED lines=15> */
.L_x_14:


//--------------------- .nv.global.init           --------------------------
	.section	.nv.global.init,"aw",@progbits
	.align	4
.nv.global.init:
	.type		mrg32k3aM1SubSeq,@object
	.size		mrg32k3aM1SubSeq,(mrg32k3aM2SubSeq - mrg32k3aM1SubSeq)
mrg32k3aM1SubSeq:
        /*0000*/ 	.byte	0x0b, 0xcc, 0xee, 0x04, 0x73, 0x29, 0x8b, 0x6f, 0xf6, 0x53, 0x03, 0xf6, 0x23, 0xf6, 0xea, 0xda
        /* <DEDUP_REMOVED lines=125> */
	.type		mrg32k3aM2SubSeq,@object
	.size		mrg32k3aM2SubSeq,(mrg32k3aM1 - mrg32k3aM2SubSeq)
mrg32k3aM2SubSeq:
        /* <DEDUP_REMOVED lines=126> */
	.type		mrg32k3aM1,@object
	.size		mrg32k3aM1,(mrg32k3aM1Seq - mrg32k3aM1)
mrg32k3aM1:
        /* <DEDUP_REMOVED lines=144> */
	.type		mrg32k3aM1Seq,@object
	.size		mrg32k3aM1Seq,(mrg32k3aM2 - mrg32k3aM1Seq)
mrg32k3aM1Seq:
        /* <DEDUP_REMOVED lines=144> */
	.type		mrg32k3aM2,@object
	.size		mrg32k3aM2,(mrg32k3aM2Seq - mrg32k3aM2)
mrg32k3aM2:
        /* <DEDUP_REMOVED lines=144> */
	.type		mrg32k3aM2Seq,@object
	.size		mrg32k3aM2Seq,(precalc_xorwow_matrix - mrg32k3aM2Seq)
mrg32k3aM2Seq:
        /* <DEDUP_REMOVED lines=144> */
	.type		precalc_xorwow_matrix,@object
	.size		precalc_xorwow_matrix,(precalc_xorwow_offset_matrix - precalc_xorwow_matrix)
precalc_xorwow_matrix:
        /* <DEDUP_REMOVED lines=6400> */
	.type		precalc_xorwow_offset_matrix,@object
	.size		precalc_xorwow_offset_matrix,(.L_1 - precalc_xorwow_offset_matrix)
precalc_xorwow_offset_matrix:
        /* <DEDUP_REMOVED lines=6400> */
.L_1:


//--------------------- .nv.shared.reserved.0     --------------------------
	.section	.nv.shared.reserved.0,"aw",@nobits
	.weak		__nv_reservedSMEM_offset_0_alias
	.size		__nv_reservedSMEM_offset_0_alias, 0, 64
	.other		__nv_reservedSMEM_offset_0_alias,@"STO_CUDA_RESERVED_SHARED STV_DEFAULT"
__nv_reservedSMEM_offset_0_alias:
	.zero		0
	.zero		64


//--------------------- .nv.constant0._Z8ArrayAddPiS_S_i --------------------------
	.section	.nv.constant0._Z8ArrayAddPiS_S_i,"a",@progbits
	.sectionflags	@""
	.align	4
.nv.constant0._Z8ArrayAddPiS_S_i:
	.zero		924


//--------------------- .nv.constant0._Z15initializeArrayPiiy --------------------------
	.section	.nv.constant0._Z15initializeArrayPiiy,"a",@progbits
	.sectionflags	@""
	.align	4
.nv.constant0._Z15initializeArrayPiiy:
	.zero		920


//--------------------- SYMBOLS --------------------------

	.type		.nv.reservedSmem.offset0,@object
	.size		.nv.reservedSmem.offset0,0x4
